	.headerflags	@"EF_CUDA_TEXMODE_UNIFIED EF_CUDA_64BIT_ADDRESS EF_CUDA_ACCELERATORS EF_CUDA_SM90 EF_CUDA_VIRTUAL_SM(EF_CUDA_SM90)"
	.elftype	@"ET_EXEC"


//--------------------- .nv.info                  --------------------------
	.section	.nv.info,"",@"SHT_CUDA_INFO"
	.align	4


	//----- nvinfo : EIATTR_REGCOUNT
	.align		4
        /*0000*/ 	.byte	0x04, 0x2f
        /*0002*/ 	.short	(.L_1 - .L_0)
	.align		4
.L_0:
        /*0004*/ 	.word	index@(triton_mm)
        /*0008*/ 	.word	0x0000007c


	//----- nvinfo : EIATTR_MIN_STACK_SIZE
	.align		4
.L_1:
        /*000c*/ 	.byte	0x04, 0x12
        /*000e*/ 	.short	(.L_3 - .L_2)
	.align		4
.L_2:
        /*0010*/ 	.word	index@(triton_mm)
        /*0014*/ 	.word	0x00000000


	//----- nvinfo : EIATTR_FRAME_SIZE
	.align		4
.L_3:
        /*0018*/ 	.byte	0x04, 0x11
        /*001a*/ 	.short	(.L_5 - .L_4)
	.align		4
.L_4:
        /*001c*/ 	.word	index@(triton_mm)
        /*0020*/ 	.word	0x00000000


	//----- nvinfo : EIATTR_MIN_STACK_SIZE
	.align		4
.L_5:
        /*0024*/ 	.byte	0x04, 0x12
        /*0026*/ 	.short	(.L_7 - .L_6)
	.align		4
.L_6:
        /*0028*/ 	.word	index@(triton_mm)
        /*002c*/ 	.word	0x00000000
.L_7:


//--------------------- .nv.info.triton_mm        --------------------------
	.section	.nv.info.triton_mm,"",@"SHT_CUDA_INFO"
	.sectionflags	@""
	.align	4


	//----- nvinfo : EIATTR_CUDA_API_VERSION
	.align		4
        /*0000*/ 	.byte	0x04, 0x37
        /*0002*/ 	.short	(.L_9 - .L_8)
.L_8:
        /*0004*/ 	.word	0x0000007c


	//----- nvinfo : EIATTR_KPARAM_INFO
	.align		4
.L_9:
        /*0008*/ 	.byte	0x04, 0x17
        /*000a*/ 	.short	(.L_11 - .L_10)
.L_10:
        /*000c*/ 	.word	0x00000000
        /*0010*/ 	.short	0x0003
        /*0012*/ 	.short	0x0018
        /*0014*/ 	.byte	0x00, 0xf0, 0x11, 0x00


	//----- nvinfo : EIATTR_KPARAM_INFO
	.align		4
.L_11:
        /*0018*/ 	.byte	0x04, 0x17
        /*001a*/ 	.short	(.L_13 - .L_12)
.L_12:
        /*001c*/ 	.word	0x00000000
        /*0020*/ 	.short	0x0002
        /*0022*/ 	.short	0x0010
        /*0024*/ 	.byte	0x00, 0xf0, 0x21, 0x00


	//----- nvinfo : EIATTR_KPARAM_INFO
	.align		4
.L_13:
        /*0028*/ 	.byte	0x04, 0x17
        /*002a*/ 	.short	(.L_15 - .L_14)
.L_14:
        /*002c*/ 	.word	0x00000000
        /*0030*/ 	.short	0x0001
        /*0032*/ 	.short	0x0008
        /*0034*/ 	.byte	0x00, 0xf0, 0x21, 0x00


	//----- nvinfo : EIATTR_KPARAM_INFO
	.align		4
.L_15:
        /*0038*/ 	.byte	0x04, 0x17
        /*003a*/ 	.short	(.L_17 - .L_16)
.L_16:
        /*003c*/ 	.word	0x00000000
        /*0040*/ 	.short	0x0000
        /*0042*/ 	.short	0x0000
        /*0044*/ 	.byte	0x00, 0xf0, 0x21, 0x00


	//----- nvinfo : EIATTR_SPARSE_MMA_MASK
	.align		4
.L_17:
        /*0048*/ 	.byte	0x03, 0x50
        /*004a*/ 	.short	0x0000


	//----- nvinfo : EIATTR_MAXREG_COUNT
	.align		4
        /*004c*/ 	.byte	0x03, 0x1b
        /*004e*/ 	.short	0x00ff


	//----- nvinfo : EIATTR_COOP_GROUP_MASK_REGIDS
	.align		4
        /*0050*/ 	.byte	0x04, 0x29
        /*0052*/ 	.short	(.L_19 - .L_18)


	//   ....[0]....
.L_18:
        /*0054*/ 	.word	0xffffffff


	//----- nvinfo : EIATTR_COOP_GROUP_INSTR_OFFSETS
	.align		4
.L_19:
        /*0058*/ 	.byte	0x04, 0x28
        /*005a*/ 	.short	(.L_21 - .L_20)


	//   ....[0]....
.L_20:
        /*005c*/ 	.word	0x000013d0


	//----- nvinfo : EIATTR_EXIT_INSTR_OFFSETS
	.align		4
.L_21:
        /*0060*/ 	.byte	0x04, 0x1c
        /*0062*/ 	.short	(.L_23 - .L_22)


	//   ....[0]....
.L_22:
        /*0064*/ 	.word	0x00000040


	//   ....[1]....
        /*0068*/ 	.word	0x00002160


	//   ....[2]....
        /*006c*/ 	.word	0x000021b0


	//----- nvinfo : EIATTR_MAX_THREADS
	.align		4
.L_23:
        /*0070*/ 	.byte	0x04, 0x05
        /*0072*/ 	.short	(.L_25 - .L_24)
.L_24:
        /*0074*/ 	.word	0x00000080
        /*0078*/ 	.word	0x00000001
        /*007c*/ 	.word	0x00000001


	//----- nvinfo : EIATTR_CBANK_PARAM_SIZE
	.align		4
.L_25:
        /*0080*/ 	.byte	0x03, 0x19
        /*0082*/ 	.short	0x001c


	//----- nvinfo : EIATTR_PARAM_CBANK
	.align		4
        /*0084*/ 	.byte	0x04, 0x0a
        /*0086*/ 	.short	(.L_27 - .L_26)
	.align		4
.L_26:
        /*0088*/ 	.word	index@(.nv.constant0.triton_mm)
        /*008c*/ 	.short	0x0210
        /*008e*/ 	.short	0x001c


	//----- nvinfo : EIATTR_SW_WAR
	.align		4
.L_27:
        /*0090*/ 	.byte	0x04, 0x36
        /*0092*/ 	.short	(.L_29 - .L_28)
.L_28:
        /*0094*/ 	.word	0x00000008
.L_29:


//--------------------- .nv.callgraph             --------------------------
	.section	.nv.callgraph,"",@"SHT_CUDA_CALLGRAPH"
	.align	4
	.sectionentsize	8
	.align		4
        /*0000*/ 	.word	0x00000000
	.align		4
        /*0004*/ 	.word	0xffffffff
	.align		4
        /*0008*/ 	.word	0x00000000
	.align		4
        /*000c*/ 	.word	0xfffffffe
	.align		4
        /*0010*/ 	.word	0x00000000
	.align		4
        /*0014*/ 	.word	0xfffffffd
	.align		4
        /*0018*/ 	.word	0x00000000
	.align		4
        /*001c*/ 	.word	0xfffffffc


//--------------------- .text.triton_mm           --------------------------
	.section	.text.triton_mm,"ax",@progbits
	.sectionflags	@"SHF_BARRIERS=1"
	.align	128
        .global         triton_mm
        .type           triton_mm,@function
        .size           triton_mm,(.L_x_2 - triton_mm)
        .other          triton_mm,@"STO_CUDA_ENTRY STV_DEFAULT"
triton_mm:
.text.triton_mm:
[----:B------:R-:W1:Y:S02]  /*0000*/  LDC R1, c[0x0][0x28] ;  /* 0x00000a00ff017b82 */ /* 0x000e640000000800 */
[----:B------:R-:W2:Y:S02]  /*0010*/  LDC R0, c[0x0][0x228] ;  /* 0x00008a00ff007b82 */ /* 0x000ea40000000800 */
[----:B--2---:R-:W-:-:S05]  /*0020*/  IMAD R2, R0, 0xc00, RZ ;  /* 0x00000c0000027824 */ /* 0x004fca00078e02ff */
[----:B------:R-:W-:-:S13]  /*0030*/  ISETP.NE.AND P0, PT, R2, RZ, PT ;  /* 0x000000ff0200720c */ /* 0x000fda0003f05270 */
[----:B------:R-:W-:Y:S05]  /*0040*/  @!P0 EXIT ;  /* 0x000000000000894d */ /* 0x000fea0003800000 */
[----:B------:R-:W2:Y:S01]  /*0050*/  S2R R10, SR_CTAID.X ;  /* 0x00000000000a7919 */ /* 0x000ea20000002500 */
[----:B------:R-:W-:Y:S01]  /*0060*/  VIADD R2, R0, 0x3f ;  /* 0x0000003f00027836 */ /* 0x000fe20000000000 */
[----:B------:R-:W-:Y:S01]  /*0070*/  IABS R31, R0 ;  /* 0x00000000001f7213 */ /* 0x000fe20000000000 */
[----:B------:R-:W3:Y:S01]  /*0080*/  S2UR UR14, SR_CgaCtaId ;  /* 0x00000000000e79c3 */ /* 0x000ee20000008800 */
[----:B------:R-:W4:Y:S01]  /*0090*/  S2R R86, SR_TID.X ;  /* 0x0000000000567919 */ /* 0x000f220000002100 */
[----:B------:R-:W-:Y:S01]  /*00a0*/  UMOV UR4, 0x400 ;  /* 0x0000040000047882 */ /* 0x000fe20000000000 */
[----:B------:R-:W-:Y:S01]  /*00b0*/  SHF.R.S32.HI R3, RZ, 0x1f, R2 ;  /* 0x0000001fff037819 */ /* 0x000fe20000011402 */
[----:B------:R-:W-:Y:S01]  /*00c0*/  ULDC.64 UR18, c[0x0][0x208] ;  /* 0x0000820000127ab9 */ /* 0x000fe20000000a00 */
[----:B------:R-:W-:Y:S01]  /*00d0*/  IMAD.MOV.U32 R112, RZ, RZ, -0x40 ;  /* 0xffffffc0ff707424 */ /* 0x000fe200078e00ff */
[----:B------:R-:W-:Y:S02]  /*00e0*/  CS2R R62, SRZ ;  /* 0x00000000003e7805 */ /* 0x000fe4000001ff00 */
[----:B------:R-:W-:Y:S01]  /*00f0*/  LEA.HI R3, R3, R2, RZ, 0x6 ;  /* 0x0000000203037211 */ /* 0x000fe200078f30ff */
[----:B------:R-:W5:Y:S01]  /*0100*/  LDC.64 R44, c[0x0][0x218] ;  /* 0x00008600ff2c7b82 */ /* 0x000f620000000a00 */
[----:B------:R-:W-:-:S02]  /*0110*/  CS2R R64, SRZ ;  /* 0x0000000000407805 */ /* 0x000fc4000001ff00 */
[----:B------:R-:W-:Y:S02]  /*0120*/  CS2R R66, SRZ ;  /* 0x0000000000427805 */ /* 0x000fe4000001ff00 */
[----:B------:R-:W-:Y:S02]  /*0130*/  CS2R R68, SRZ ;  /* 0x0000000000447805 */ /* 0x000fe4000001ff00 */
[----:B------:R-:W-:Y:S02]  /*0140*/  CS2R R70, SRZ ;  /* 0x0000000000467805 */ /* 0x000fe4000001ff00 */
[----:B------:R-:W-:Y:S02]  /*0150*/  CS2R R72, SRZ ;  /* 0x0000000000487805 */ /* 0x000fe4000001ff00 */
[----:B------:R-:W-:Y:S02]  /*0160*/  CS2R R74, SRZ ;  /* 0x00000000004a7805 */ /* 0x000fe4000001ff00 */
[----:B------:R-:W-:-:S02]  /*0170*/  CS2R R76, SRZ ;  /* 0x00000000004c7805 */ /* 0x000fc4000001ff00 */
[----:B------:R-:W-:Y:S02]  /*0180*/  CS2R R78, SRZ ;  /* 0x00000000004e7805 */ /* 0x000fe4000001ff00 */
[----:B------:R-:W-:Y:S02]  /*0190*/  CS2R R80, SRZ ;  /* 0x0000000000507805 */ /* 0x000fe4000001ff00 */
[----:B------:R-:W-:Y:S02]  /*01a0*/  CS2R R82, SRZ ;  /* 0x0000000000527805 */ /* 0x000fe4000001ff00 */
[----:B------:R-:W-:Y:S01]  /*01b0*/  CS2R R84, SRZ ;  /* 0x0000000000547805 */ /* 0x000fe2000001ff00 */
[----:B------:R-:W-:Y:S01]  /*01c0*/  UMOV UR15, 0x1 ;  /* 0x00000001000f7882 */ /* 0x000fe20000000000 */
[----:B------:R-:W-:Y:S01]  /*01d0*/  UMOV UR6, 0xffffffff ;  /* 0xffffffff00067882 */ /* 0x000fe20000000000 */
[----:B------:R-:W-:Y:S01]  /*01e0*/  UMOV UR5, URZ ;  /* 0x0000003f00057c82 */ /* 0x000fe20008000000 */
[----:B---3--:R-:W-:-:S03]  /*01f0*/  UPRMT UR14, UR14, 0x654, UR4 ;  /* 0x000006540e0e7896 */ /* 0x008fc60008000004 */
[----:B------:R-:W-:Y:S01]  /*0200*/  UMOV UR4, URZ ;  /* 0x0000003f00047c82 */ /* 0x000fe20008000000 */
[----:B------:R-:W-:Y:S01]  /*0210*/  UIADD3 UR17, UR14, 0x6000, URZ ;  /* 0x000060000e117890 */ /* 0x000fe2000fffe03f */
[----:B--2---:R-:W-:Y:S01]  /*0220*/  IMAD.HI R4, R10, 0x2aaaaaab, RZ ;  /* 0x2aaaaaab0a047827 */ /* 0x004fe200078e02ff */
[----:B------:R-:W-:Y:S02]  /*0230*/  IABS R11, R10 ;  /* 0x0000000a000b7213 */ /* 0x000fe40000000000 */
[----:B----4-:R-:W-:Y:S01]  /*0240*/  SHF.R.U32.HI R13, RZ, 0x3, R86 ;  /* 0x00000003ff0d7819 */ /* 0x010fe20000011656 */
[----:B------:R-:W-:Y:S01]  /*0250*/  IMAD.SHL.U32 R15, R86, 0x8, RZ ;  /* 0x00000008560f7824 */ /* 0x000fe200078e00ff */
[----:B------:R-:W-:Y:S02]  /*0260*/  SHF.R.U32.HI R5, RZ, 0x1f, R4 ;  /* 0x0000001fff057819 */ /* 0x000fe40000011604 */
[----:B------:R-:W-:Y:S02]  /*0270*/  SGXT.U32 R13, R13, 0x4 ;  /* 0x000000040d0d781a */ /* 0x000fe40000000000 */
[----:B------:R-:W-:-:S02]  /*0280*/  LEA.HI.SX32 R5, R4, R5, 0x1b ;  /* 0x0000000504057211 */ /* 0x000fc400078fdaff */
[--C-:B------:R-:W-:Y:S02]  /*0290*/  SHF.R.U32.HI R113, RZ, 0x5, R86.reuse ;  /* 0x00000005ff717819 */ /* 0x100fe40000011656 */
[----:B------:R-:W-:Y:S01]  /*02a0*/  SHF.R.U32.HI R111, RZ, 0x4, R86 ;  /* 0x00000004ff6f7819 */ /* 0x000fe20000011656 */
[----:B------:R-:W-:Y:S01]  /*02b0*/  IMAD.SHL.U32 R6, R5, 0x8, RZ ;  /* 0x0000000805067824 */ /* 0x000fe200078e00ff */
[----:B------:R-:W-:Y:S01]  /*02c0*/  LOP3.LUT R113, R113, 0x7fffffc, RZ, 0xc0, !PT ;  /* 0x07fffffc71717812 */ /* 0x000fe200078ec0ff */
[----:B------:R-:W-:Y:S01]  /*02d0*/  IMAD R5, R5, -0xc0, R10 ;  /* 0xffffff4005057824 */ /* 0x000fe200078e020a */
[----:B------:R-:W-:Y:S02]  /*02e0*/  SGXT.U32 R111, R111, 0x1 ;  /* 0x000000016f6f781a */ /* 0x000fe40000000000 */
[----:B------:R-:W-:Y:S02]  /*02f0*/  LEA.HI.SX32 R3, R3, -R6, 0x1a ;  /* 0x8000000603037211 */ /* 0x000fe400078fd2ff */
[----:B------:R-:W-:-:S02]  /*0300*/  IABS R14, R5 ;  /* 0x00000005000e7213 */ /* 0x000fc40000000000 */
[----:B------:R-:W-:-:S04]  /*0310*/  VIMNMX R4, R3, 0x8, PT ;  /* 0x0000000803047848 */ /* 0x000fc80003fe0100 */
[-C--:B------:R-:W-:Y:S02]  /*0320*/  IABS R12, R4.reuse ;  /* 0x00000004000c7213 */ /* 0x080fe40000000000 */
[-C--:B------:R-:W-:Y:S02]  /*0330*/  IABS R8, R4.reuse ;  /* 0x0000000400087213 */ /* 0x080fe40000000000 */
[----:B------:R-:W2:Y:S01]  /*0340*/  I2F.RP R7, R12 ;  /* 0x0000000c00077306 */ /* 0x000ea20000209400 */
[----:B------:R-:W-:-:S04]  /*0350*/  LOP3.LUT R5, R5, R4, RZ, 0x3c, !PT ;  /* 0x0000000405057212 */ /* 0x000fc800078e3cff */
[----:B------:R-:W-:-:S03]  /*0360*/  ISETP.GE.AND P3, PT, R5, RZ, PT ;  /* 0x000000ff0500720c */ /* 0x000fc60003f66270 */
[----:B--2---:R-:W2:Y:S02]  /*0370*/  MUFU.RCP R7, R7 ;  /* 0x0000000700077308 */ /* 0x004ea40000001000 */
[----:B--2---:R-:W-:-:S06]  /*0380*/  VIADD R2, R7, 0xffffffe ;  /* 0x0ffffffe07027836 */ /* 0x004fcc0000000000 */
[----:B------:R2:W3:Y:S02]  /*0390*/  F2I.FTZ.U32.TRUNC.NTZ R3, R2 ;  /* 0x0000000200037305 */ /* 0x0004e4000021f000 */
[----:B--2---:R-:W-:Y:S02]  /*03a0*/  IMAD.MOV.U32 R2, RZ, RZ, RZ ;  /* 0x000000ffff027224 */ /* 0x004fe400078e00ff */
[----:B---3--:R-:W-:-:S04]  /*03b0*/  IMAD.MOV R9, RZ, RZ, -R3 ;  /* 0x000000ffff097224 */ /* 0x008fc800078e0a03 */
[----:B------:R-:W-:-:S04]  /*03c0*/  IMAD R9, R9, R12, RZ ;  /* 0x0000000c09097224 */ /* 0x000fc800078e02ff */
[----:B------:R-:W-:-:S04]  /*03d0*/  IMAD.HI.U32 R3, R3, R9, R2 ;  /* 0x0000000903037227 */ /* 0x000fc800078e0002 */
[----:B------:R-:W-:Y:S02]  /*03e0*/  IMAD.MOV R9, RZ, RZ, -R8 ;  /* 0x000000ffff097224 */ /* 0x000fe400078e0a08 */
[C---:B------:R-:W-:Y:S01]  /*03f0*/  IMAD.HI.U32 R2, R3.reuse, R14, RZ ;  /* 0x0000000e03027227 */ /* 0x040fe200078e00ff */
[----:B------:R-:W2:Y:S03]  /*0400*/  I2F.RP R8, R31 ;  /* 0x0000001f00087306 */ /* 0x000ea60000209400 */
[----:B------:R-:W-:Y:S02]  /*0410*/  IMAD R7, R2, R9, R14 ;  /* 0x0000000902077224 */ /* 0x000fe400078e020e */
[----:B------:R-:W-:Y:S01]  /*0420*/  IMAD.MOV.U32 R14, RZ, RZ, R11 ;  /* 0x000000ffff0e7224 */ /* 0x000fe200078e000b */
[----:B------:R-:W-:Y:S02]  /*0430*/  LOP3.LUT R11, R15, 0x38, R86, 0x48, !PT ;  /* 0x000000380f0b7812 */ /* 0x000fe400078e4856 */
[----:B------:R-:W-:Y:S01]  /*0440*/  ISETP.GT.U32.AND P2, PT, R12, R7, PT ;  /* 0x000000070c00720c */ /* 0x000fe20003f44070 */
[----:B------:R-:W-:Y:S01]  /*0450*/  IMAD.HI.U32 R3, R3, R14, RZ ;  /* 0x0000000e03037227 */ /* 0x000fe200078e00ff */
[----:B------:R-:W-:-:S03]  /*0460*/  LOP3.LUT R15, R15, 0x38, RZ, 0xc0, !PT ;  /* 0x000000380f0f7812 */ /* 0x000fc600078ec0ff */
[----:B------:R-:W-:Y:S01]  /*0470*/  IMAD R3, R3, R9, R14 ;  /* 0x0000000903037224 */ /* 0x000fe200078e020e */
[----:B--2---:R-:W2:Y:S04]  /*0480*/  MUFU.RCP R8, R8 ;  /* 0x0000000800087308 */ /* 0x004ea80000001000 */
[----:B------:R-:W-:-:S03]  /*0490*/  ISETP.GT.U32.AND P1, PT, R12, R3, PT ;  /* 0x000000030c00720c */ /* 0x000fc60003f24070 */
[----:B------:R-:W-:Y:S02]  /*04a0*/  @!P2 IMAD.IADD R7, R7, 0x1, -R12 ;  /* 0x000000010707a824 */ /* 0x000fe400078e0a0c */
[----:B------:R-:W-:Y:S01]  /*04b0*/  @!P2 VIADD R2, R2, 0x1 ;  /* 0x000000010202a836 */ /* 0x000fe20000000000 */
[----:B------:R-:W-:Y:S02]  /*04c0*/  ISETP.GE.AND P2, PT, R10, RZ, PT ;  /* 0x000000ff0a00720c */ /* 0x000fe40003f46270 */
[----:B------:R-:W-:Y:S02]  /*04d0*/  ISETP.GE.U32.AND P0, PT, R7, R12, PT ;  /* 0x0000000c0700720c */ /* 0x000fe40003f06070 */
[----:B------:R-:W-:Y:S02]  /*04e0*/  SHF.R.U32.HI R10, RZ, 0x4, R86 ;  /* 0x00000004ff0a7819 */ /* 0x000fe40000011656 */
[----:B------:R-:W-:Y:S01]  /*04f0*/  CS2R R86, SRZ ;  /* 0x0000000000567805 */ /* 0x000fe2000001ff00 */
[----:B--2---:R-:W-:-:S02]  /*0500*/  VIADD R7, R8, 0xffffffe ;  /* 0x0ffffffe08077836 */ /* 0x004fc40000000000 */
[----:B------:R-:W-:Y:S02]  /*0510*/  @!P1 IMAD.IADD R3, R3, 0x1, -R12 ;  /* 0x0000000103039824 */ /* 0x000fe400078e0a0c */
[----:B------:R-:W2:Y:S03]  /*0520*/  F2I.FTZ.U32.TRUNC.NTZ R5, R7 ;  /* 0x0000000700057305 */ /* 0x000ea6000021f000 */
[----:B------:R-:W-:Y:S01]  /*0530*/  ISETP.GT.U32.AND P1, PT, R12, R3, PT ;  /* 0x000000030c00720c */ /* 0x000fe20003f24070 */
[----:B------:R-:W-:Y:S01]  /*0540*/  @P0 VIADD R2, R2, 0x1 ;  /* 0x0000000102020836 */ /* 0x000fe20000000000 */
[----:B------:R-:W-:Y:S02]  /*0550*/  ISETP.NE.AND P0, PT, R4, RZ, PT ;  /* 0x000000ff0400720c */ /* 0x000fe40003f05270 */
[----:B------:R-:W-:Y:S01]  /*0560*/  LOP3.LUT R4, RZ, R4, RZ, 0x33, !PT ;  /* 0x00000004ff047212 */ /* 0x000fe200078e33ff */
[----:B------:R-:W-:-:S05]  /*0570*/  @!P3 IMAD.MOV R2, RZ, RZ, -R2 ;  /* 0x000000ffff02b224 */ /* 0x000fca00078e0a02 */
[----:B------:R-:W-:Y:S01]  /*0580*/  SEL R2, R4, R2, !P0 ;  /* 0x0000000204027207 */ /* 0x000fe20004000000 */
[----:B--2---:R-:W-:Y:S02]  /*0590*/  IMAD.MOV R8, RZ, RZ, -R5 ;  /* 0x000000ffff087224 */ /* 0x004fe400078e0a05 */
[----:B------:R-:W-:Y:S02]  /*05a0*/  @!P1 IMAD.IADD R3, R3, 0x1, -R12 ;  /* 0x0000000103039824 */ /* 0x000fe400078e0a0c */
[----:B------:R-:W-:Y:S02]  /*05b0*/  IMAD.SHL.U32 R2, R2, 0x80, RZ ;  /* 0x0000008002027824 */ /* 0x000fe400078e00ff */
[----:B------:R-:W-:Y:S02]  /*05c0*/  @!P2 IMAD.MOV R3, RZ, RZ, -R3 ;  /* 0x000000ffff03a224 */ /* 0x000fe400078e0a03 */
[----:B------:R-:W-:Y:S01]  /*05d0*/  IMAD R7, R8, R31, RZ ;  /* 0x0000001f08077224 */ /* 0x000fe200078e02ff */
[----:B------:R-:W-:-:S02]  /*05e0*/  LOP3.LUT R33, R2, R13, RZ, 0xfc, !PT ;  /* 0x0000000d02217212 */ /* 0x000fc400078efcff */
[----:B------:R-:W-:Y:S01]  /*05f0*/  SEL R3, R4, R3, !P0 ;  /* 0x0000000304037207 */ /* 0x000fe20004000000 */
[----:B------:R-:W-:Y:S01]  /*0600*/  IMAD.MOV.U32 R4, RZ, RZ, RZ ;  /* 0x000000ffff047224 */ /* 0x000fe200078e00ff */
[----:B------:R-:W-:Y:S01]  /*0610*/  LOP3.LUT R30, R2, 0x10, R13, 0xfe, !PT ;  /* 0x00000010021e7812 */ /* 0x000fe200078efe0d */
[----:B------:R-:W-:Y:S01]  /*0620*/  IMAD.HI R8, R33, 0x2aaaaaab, RZ ;  /* 0x2aaaaaab21087827 */ /* 0x000fe200078e02ff */
[----:B------:R-:W-:Y:S02]  /*0630*/  LOP3.LUT R32, R2, 0x20, R13, 0xfe, !PT ;  /* 0x0000002002207812 */ /* 0x000fe400078efe0d */
[----:B------:R-:W-:Y:S01]  /*0640*/  LOP3.LUT R34, R2, 0x30, R13, 0xfe, !PT ;  /* 0x0000003002227812 */ /* 0x000fe200078efe0d */
[----:B------:R-:W-:Y:S01]  /*0650*/  IMAD.HI.U32 R7, R5, R7, R4 ;  /* 0x0000000705077227 */ /* 0x000fe200078e0004 */
[----:B------:R-:W-:Y:S02]  /*0660*/  SHF.R.U32.HI R5, RZ, 0x1f, R8 ;  /* 0x0000001fff057819 */ /* 0x000fe40000011608 */
[----:B------:R-:W-:Y:S01]  /*0670*/  LOP3.LUT R42, R2, 0x70, R13, 0xfe, !PT ;  /* 0x00000070022a7812 */ /* 0x000fe200078efe0d */
[----:B------:R-:W-:Y:S01]  /*0680*/  IMAD.IADD R4, R6, 0x1, R3 ;  /* 0x0000000106047824 */ /* 0x000fe200078e0203 */
[----:B------:R-:W-:Y:S01]  /*0690*/  SGXT.U32 R3, R10, 0x3 ;  /* 0x000000030a03781a */ /* 0x000fe20000000000 */
[----:B------:R-:W-:Y:S01]  /*06a0*/  IMAD.HI R9, R30, 0x2aaaaaab, RZ ;  /* 0x2aaaaaab1e097827 */ /* 0x000fe200078e02ff */
[----:B------:R-:W-:-:S02]  /*06b0*/  LEA.HI R18, R8, R5, RZ, 0x17 ;  /* 0x0000000508127211 */ /* 0x000fc400078fb8ff */
[----:B------:R-:W-:Y:S01]  /*06c0*/  LOP3.LUT R36, R2, 0x40, R13, 0xfe, !PT ;  /* 0x0000004002247812 */ /* 0x000fe200078efe0d */
[----:B------:R-:W-:Y:S01]  /*06d0*/  IMAD.SHL.U32 R4, R4, 0x40, RZ ;  /* 0x0000004004047824 */ /* 0x000fe200078e00ff */
[----:B------:R-:W-:Y:S01]  /*06e0*/  SHF.R.U32.HI R6, RZ, 0x1f, R9 ;  /* 0x0000001fff067819 */ /* 0x000fe20000011609 */
[----:B------:R-:W-:Y:S01]  /*06f0*/  IMAD.HI R28, R42, 0x2aaaaaab, RZ ;  /* 0x2aaaaaab2a1c7827 */ /* 0x000fe200078e02ff */
[----:B------:R-:W-:Y:S02]  /*0700*/  LOP3.LUT R38, R2, 0x50, R13, 0xfe, !PT ;  /* 0x0000005002267812 */ /* 0x000fe400078efe0d */
[----:B------:R-:W-:Y:S01]  /*0710*/  LOP3.LUT R5, R4, R13, RZ, 0xfc, !PT ;  /* 0x0000000d04057212 */ /* 0x000fe200078efcff */
[----:B------:R-:W-:Y:S01]  /*0720*/  IMAD.HI R22, R36, 0x2aaaaaab, RZ ;  /* 0x2aaaaaab24167827 */ /* 0x000fe200078e02ff */
[----:B------:R-:W-:Y:S02]  /*0730*/  LEA.HI R19, R9, R6, RZ, 0x17 ;  /* 0x0000000609137211 */ /* 0x000fe400078fb8ff */
[----:B------:R-:W-:Y:S01]  /*0740*/  LOP3.LUT R3, R4, R3, RZ, 0xfc, !PT ;  /* 0x0000000304037212 */ /* 0x000fe200078efcff */
[----:B------:R-:W-:Y:S01]  /*0750*/  IMAD.HI R24, R38, 0x2aaaaaab, RZ ;  /* 0x2aaaaaab26187827 */ /* 0x000fe200078e02ff */
[----:B------:R-:W-:-:S02]  /*0760*/  LOP3.LUT R6, R4, 0x10, R13, 0xfe, !PT ;  /* 0x0000001004067812 */ /* 0x000fc400078efe0d */
[----:B------:R-:W-:Y:S01]  /*0770*/  LOP3.LUT R8, R4, 0x20, R13, 0xfe, !PT ;  /* 0x0000002004087812 */ /* 0x000fe200078efe0d */
[----:B------:R-:W-:Y:S01]  /*0780*/  IMAD R18, R18, -0xc00, R33 ;  /* 0xfffff40012127824 */ /* 0x000fe200078e0221 */
[----:B------:R-:W-:Y:S02]  /*0790*/  LOP3.LUT R4, R4, 0x30, R13, 0xfe, !PT ;  /* 0x0000003004047812 */ /* 0x000fe400078efe0d */
[----:B------:R-:W-:Y:S02]  /*07a0*/  IABS R12, R5 ;  /* 0x00000005000c7213 */ /* 0x000fe40000000000 */
[----:B------:R-:W-:Y:S02]  /*07b0*/  ISETP.GE.AND P1, PT, R4, RZ, PT ;  /* 0x000000ff0400720c */ /* 0x000fe40003f26270 */
[----:B------:R-:W-:Y:S01]  /*07c0*/  IABS R10, R4 ;  /* 0x00000004000a7213 */ /* 0x000fe20000000000 */
[----:B------:R-:W-:Y:S01]  /*07d0*/  IMAD.HI.U32 R4, R7, R12, RZ ;  /* 0x0000000c07047227 */ /* 0x000fe200078e00ff */
[----:B------:R-:W-:-:S02]  /*07e0*/  IABS R14, R6 ;  /* 0x00000006000e7213 */ /* 0x000fc40000000000 */
[----:B------:R-:W-:Y:S01]  /*07f0*/  ISETP.GE.AND P0, PT, R5, RZ, PT ;  /* 0x000000ff0500720c */ /* 0x000fe20003f06270 */
[----:B------:R-:W-:Y:S01]  /*0800*/  IMAD.MOV R4, RZ, RZ, -R4 ;  /* 0x000000ffff047224 */ /* 0x000fe200078e0a04 */
[----:B------:R-:W-:Y:S01]  /*0810*/  IABS R16, R8 ;  /* 0x0000000800107213 */ /* 0x000fe20000000000 */
[----:B------:R-:W-:Y:S01]  /*0820*/  IMAD.HI.U32 R5, R7, R14, RZ ;  /* 0x0000000e07057227 */ /* 0x000fe200078e00ff */
[----:B------:R-:W-:Y:S02]  /*0830*/  ISETP.GE.AND P3, PT, R6, RZ, PT ;  /* 0x000000ff0600720c */ /* 0x000fe40003f66270 */
[----:B------:R-:W-:Y:S01]  /*0840*/  ISETP.GE.AND P2, PT, R8, RZ, PT ;  /* 0x000000ff0800720c */ /* 0x000fe20003f46270 */
[----:B------:R-:W-:Y:S01]  /*0850*/  IMAD R12, R31, R4, R12 ;  /* 0x000000041f0c7224 */ /* 0x000fe200078e020c */
[----:B------:R-:W-:Y:S01]  /*0860*/  LOP3.LUT R4, R13, 0x10, RZ, 0xfc, !PT ;  /* 0x000000100d047812 */ /* 0x000fe200078efcff */
[----:B------:R-:W-:Y:S01]  /*0870*/  IMAD.MOV R5, RZ, RZ, -R5 ;  /* 0x000000ffff057224 */ /* 0x000fe200078e0a05 */
[----:B------:R-:W-:Y:S01]  /*0880*/  LOP3.LUT R40, R2, 0x60, R13, 0xfe, !PT ;  /* 0x0000006002287812 */ /* 0x000fe200078efe0d */
[----:B------:R-:W-:Y:S01]  /*0890*/  IMAD.HI.U32 R6, R7, R16, RZ ;  /* 0x0000001007067227 */ /* 0x000fe200078e00ff */
[----:B------:R-:W-:-:S02]  /*08a0*/  ISETP.GT.U32.AND P4, PT, R31, R12, PT ;  /* 0x0000000c1f00720c */ /* 0x000fc40003f84070 */
[----:B------:R-:W-:Y:S01]  /*08b0*/  SHF.R.U32.HI R29, RZ, 0x1f, R28 ;  /* 0x0000001fff1d7819 */ /* 0x000fe2000001161c */
[----:B------:R-:W-:Y:S01]  /*08c0*/  IMAD R14, R31, R5, R14 ;  /* 0x000000051f0e7224 */ /* 0x000fe200078e020e */
[----:B------:R-:W-:Y:S01]  /*08d0*/  LOP3.LUT R5, R13, 0x20, RZ, 0xfc, !PT ;  /* 0x000000200d057812 */ /* 0x000fe200078efcff */
[----:B------:R-:W-:Y:S01]  /*08e0*/  IMAD.HI.U32 R7, R7, R10, RZ ;  /* 0x0000000a07077227 */ /* 0x000fe200078e00ff */
[----:B------:R-:W-:Y:S02]  /*08f0*/  SHF.R.U32.HI R25, RZ, 0x1f, R24 ;  /* 0x0000001fff197819 */ /* 0x000fe40000011618 */
[C---:B------:R-:W-:Y:S01]  /*0900*/  ISETP.GT.U32.AND P6, PT, R31.reuse, R14, PT ;  /* 0x0000000e1f00720c */ /* 0x040fe20003fc4070 */
[----:B------:R-:W-:Y:S01]  /*0910*/  IMAD.HI R8, R32, 0x2aaaaaab, RZ ;  /* 0x2aaaaaab20087827 */ /* 0x000fe200078e02ff */
[----:B------:R-:W-:Y:S02]  /*0920*/  LEA.HI R29, R28, R29, RZ, 0x17 ;  /* 0x0000001d1c1d7211 */ /* 0x000fe400078fb8ff */
[----:B------:R-:W-:Y:S01]  /*0930*/  LEA.HI R25, R24, R25, RZ, 0x17 ;  /* 0x0000001918197211 */ /* 0x000fe200078fb8ff */
[----:B------:R-:W-:Y:S01]  /*0940*/  IMAD.MOV R6, RZ, RZ, -R6 ;  /* 0x000000ffff067224 */ /* 0x000fe200078e0a06 */
[----:B------:R-:W-:Y:S01]  /*0950*/  SHF.R.U32.HI R9, RZ, 0x1f, R8 ;  /* 0x0000001fff097819 */ /* 0x000fe20000011608 */
[----:B------:R-:W-:Y:S01]  /*0960*/  IMAD.MOV R7, RZ, RZ, -R7 ;  /* 0x000000ffff077224 */ /* 0x000fe200078e0a07 */
[----:B------:R-:W-:Y:S01]  /*0970*/  SHF.R.U32.HI R23, RZ, 0x1f, R22 ;  /* 0x0000001fff177819 */ /* 0x000fe20000011616 */
[C---:B------:R-:W-:Y:S01]  /*0980*/  IMAD R16, R31.reuse, R6, R16 ;  /* 0x000000061f107224 */ /* 0x040fe200078e0210 */
[----:B------:R-:W-:Y:S01]  /*0990*/  LEA.HI R21, R8, R9, RZ, 0x17 ;  /* 0x0000000908157211 */ /* 0x000fe200078fb8ff */
[----:B------:R-:W-:Y:S01]  /*09a0*/  IMAD R17, R31, R7, R10 ;  /* 0x000000071f117224 */ /* 0x000fe200078e020a */
[C---:B------:R-:W-:Y:S01]  /*09b0*/  LOP3.LUT R6, R13.reuse, 0x30, RZ, 0xfc, !PT ;  /* 0x000000300d067812 */ /* 0x040fe200078efcff */
[--C-:B------:R-:W-:Y:S01]  /*09c0*/  @!P4 IMAD.IADD R12, R12, 0x1, -R31.reuse ;  /* 0x000000010c0cc824 */ /* 0x100fe200078e0a1f */
[C---:B------:R-:W-:Y:S01]  /*09d0*/  LOP3.LUT R7, R13.reuse, 0x40, RZ, 0xfc, !PT ;  /* 0x000000400d077812 */ /* 0x040fe200078efcff */
[----:B------:R-:W-:Y:S01]  /*09e0*/  @!P6 IMAD.IADD R14, R14, 0x1, -R31 ;  /* 0x000000010e0ee824 */ /* 0x000fe200078e0a1f */
[C---:B------:R-:W-:Y:S01]  /*09f0*/  LOP3.LUT R8, R13.reuse, 0x50, RZ, 0xfc, !PT ;  /* 0x000000500d087812 */ /* 0x040fe200078efcff */
[--C-:B------:R-:W-:Y:S01]  /*0a00*/  IMAD R4, R4, 0x40, R11.reuse ;  /* 0x0000004004047824 */ /* 0x100fe200078e020b */
[----:B------:R-:W-:Y:S01]  /*0a10*/  LOP3.LUT R9, R13, 0x60, RZ, 0xfc, !PT ;  /* 0x000000600d097812 */ /* 0x000fe200078efcff */
[--C-:B------:R-:W-:Y:S01]  /*0a20*/  IMAD R5, R5, 0x40, R11.reuse ;  /* 0x0000004005057824 */ /* 0x100fe200078e020b */
[----:B------:R-:W-:Y:S01]  /*0a30*/  LOP3.LUT R10, R13, 0x70, RZ, 0xfc, !PT ;  /* 0x000000700d0a7812 */ /* 0x000fe200078efcff */
[--C-:B------:R-:W-:Y:S01]  /*0a40*/  IMAD R6, R6, 0x40, R11.reuse ;  /* 0x0000004006067824 */ /* 0x100fe200078e020b */
[----:B------:R-:W-:Y:S01]  /*0a50*/  ISETP.GT.U32.AND P4, PT, R31, R16, PT ;  /* 0x000000101f00720c */ /* 0x000fe20003f84070 */
[--C-:B------:R-:W-:Y:S01]  /*0a60*/  IMAD R7, R7, 0x40, R11.reuse ;  /* 0x0000004007077824 */ /* 0x100fe200078e020b */
[C---:B------:R-:W-:Y:S01]  /*0a70*/  ISETP.GT.U32.AND P5, PT, R31.reuse, R17, PT ;  /* 0x000000111f00720c */ /* 0x040fe20003fa4070 */
[--C-:B------:R-:W-:Y:S01]  /*0a80*/  IMAD R8, R8, 0x40, R11.reuse ;  /* 0x0000004008087824 */ /* 0x100fe200078e020b */
[----:B------:R-:W-:Y:S01]  /*0a90*/  ISETP.GT.U32.AND P6, PT, R31, R12, PT ;  /* 0x0000000c1f00720c */ /* 0x000fe20003fc4070 */
[--C-:B------:R-:W-:Y:S01]  /*0aa0*/  IMAD R9, R9, 0x40, R11.reuse ;  /* 0x0000004009097824 */ /* 0x100fe200078e020b */
[----:B------:R-:W-:Y:S01]  /*0ab0*/  LEA.HI R23, R22, R23, RZ, 0x17 ;  /* 0x0000001716177211 */ /* 0x000fe200078fb8ff */
[--C-:B------:R-:W-:Y:S01]  /*0ac0*/  IMAD R10, R10, 0x40, R11.reuse ;  /* 0x000000400a0a7824 */ /* 0x100fe200078e020b */
[----:B------:R-:W-:Y:S01]  /*0ad0*/  LEA R49, R4, UR14, 0x1 ;  /* 0x0000000e04317c11 */ /* 0x000fe2000f8e08ff */
[----:B------:R-:W-:Y:S01]  /*0ae0*/  IMAD R11, R13, 0x40, R11 ;  /* 0x000000400d0b7824 */ /* 0x000fe200078e020b */
[----:B------:R-:W-:Y:S01]  /*0af0*/  LEA R51, R5, UR14, 0x1 ;  /* 0x0000000e05337c11 */ /* 0x000fe2000f8e08ff */
[----:B------:R-:W-:Y:S01]  /*0b00*/  IMAD.HI R13, R34, 0x2aaaaaab, RZ ;  /* 0x2aaaaaab220d7827 */ /* 0x000fe200078e02ff */
[----:B------:R-:W-:-:S02]  /*0b10*/  LEA R53, R6, UR14, 0x1 ;  /* 0x0000000e06357c11 */ /* 0x000fc4000f8e08ff */
[----:B------:R-:W-:Y:S01]  /*0b20*/  LEA R47, R11, UR14, 0x1 ;  /* 0x0000000e0b2f7c11 */ /* 0x000fe2000f8e08ff */
[----:B------:R-:W-:Y:S01]  /*0b30*/  @!P4 IMAD.IADD R16, R16, 0x1, -R31 ;  /* 0x000000011010c824 */ /* 0x000fe200078e0a1f */
[----:B------:R-:W-:Y:S01]  /*0b40*/  SHF.R.U32.HI R20, RZ, 0x1f, R13 ;  /* 0x0000001fff147819 */ /* 0x000fe2000001160d */
[--C-:B------:R-:W-:Y:S01]  /*0b50*/  @!P5 IMAD.IADD R17, R17, 0x1, -R31.reuse ;  /* 0x000000011111d824 */ /* 0x100fe200078e0a1f */
[----:B------:R-:W-:Y:S01]  /*0b60*/  ISETP.GT.U32.AND P4, PT, R31, R14, PT ;  /* 0x0000000e1f00720c */ /* 0x000fe20003f84070 */
[--C-:B------:R-:W-:Y:S01]  /*0b70*/  @!P6 IMAD.IADD R12, R12, 0x1, -R31.reuse ;  /* 0x000000010c0ce824 */ /* 0x100fe200078e0a1f */
[----:B------:R-:W-:Y:S01]  /*0b80*/  LEA.HI R13, R13, R20, RZ, 0x17 ;  /* 0x000000140d0d7211 */ /* 0x000fe200078fb8ff */
[----:B------:R-:W-:Y:S01]  /*0b90*/  IMAD.HI R26, R40, 0x2aaaaaab, RZ ;  /* 0x2aaaaaab281a7827 */ /* 0x000fe200078e02ff */
[C---:B------:R-:W-:Y:S02]  /*0ba0*/  ISETP.GT.U32.AND P5, PT, R31.reuse, R16, PT ;  /* 0x000000101f00720c */ /* 0x040fe40003fa4070 */
[----:B------:R-:W-:Y:S01]  /*0bb0*/  ISETP.GT.U32.AND P6, PT, R31, R17, PT ;  /* 0x000000111f00720c */ /* 0x000fe20003fc4070 */
[----:B------:R-:W-:Y:S01]  /*0bc0*/  IMAD R24, R13, -0xc00, R34 ;  /* 0xfffff4000d187824 */ /* 0x000fe200078e0222 */
[----:B------:R-:W-:Y:S01]  /*0bd0*/  SHF.R.U32.HI R27, RZ, 0x1f, R26 ;  /* 0x0000001fff1b7819 */ /* 0x000fe2000001161a */
[----:B------:R-:W-:Y:S01]  /*0be0*/  IMAD R34, R29, -0xc00, R42 ;  /* 0xfffff4001d227824 */ /* 0x000fe200078e022a */
[----:B------:R-:W-:Y:S01]  /*0bf0*/  LOP3.LUT R13, RZ, R0, RZ, 0x33, !PT ;  /* 0x00000000ff0d7212 */ /* 0x000fe200078e33ff */
[----:B------:R-:W2:Y:S01]  /*0c00*/  LDC.64 R28, c[0x0][0x210] ;  /* 0x00008400ff1c7b82 */ /* 0x000ea20000000a00 */
[----:B------:R-:W-:Y:S01]  /*0c10*/  @!P0 IMAD.MOV R12, RZ, RZ, -R12 ;  /* 0x000000ffff0c8224 */ /* 0x000fe200078e0a0c */
[----:B------:R-:W-:Y:S01]  /*0c20*/  LEA.HI R27, R26, R27, RZ, 0x17 ;  /* 0x0000001b1a1b7211 */ /* 0x000fe200078fb8ff */
[--C-:B------:R-:W-:Y:S01]  /*0c30*/  @!P4 IMAD.IADD R14, R14, 0x1, -R31.reuse ;  /* 0x000000010e0ec824 */ /* 0x100fe200078e0a1f */
[----:B------:R-:W-:Y:S01]  /*0c40*/  ISETP.NE.AND P4, PT, R0, RZ, PT ;  /* 0x000000ff0000720c */ /* 0x000fe20003f85270 */
[----:B------:R-:W-:Y:S01]  /*0c50*/  IMAD R26, R23, -0xc00, R36 ;  /* 0xfffff400171a7824 */ /* 0x000fe200078e0224 */
[----:B------:R-:W-:Y:S01]  /*0c60*/  LEA R55, R7, UR14, 0x1 ;  /* 0x0000000e07377c11 */ /* 0x000fe2000f8e08ff */
[--C-:B------:R-:W-:Y:S01]  /*0c70*/  @!P5 IMAD.IADD R16, R16, 0x1, -R31.reuse ;  /* 0x000000011010d824 */ /* 0x100fe200078e0a1f */
[----:B------:R-:W-:Y:S01]  /*0c80*/  SEL R36, R13, R12, !P4 ;  /* 0x0000000c0d247207 */ /* 0x000fe20006000000 */
[----:B------:R-:W-:Y:S01]  /*0c90*/  @!P6 IMAD.IADD R17, R17, 0x1, -R31 ;  /* 0x000000011111e824 */ /* 0x000fe200078e0a1f */
[----:B------:R-:W-:Y:S01]  /*0ca0*/  LEA R57, R8, UR14, 0x1 ;  /* 0x0000000e08397c11 */ /* 0x000fe2000f8e08ff */
[----:B------:R-:W-:Y:S01]  /*0cb0*/  @!P3 IMAD.MOV R14, RZ, RZ, -R14 ;  /* 0x000000ffff0eb224 */ /* 0x000fe200078e0a0e */
[----:B------:R-:W-:Y:S01]  /*0cc0*/  LEA R59, R9, UR14, 0x1 ;  /* 0x0000000e093b7c11 */ /* 0x000fe2000f8e08ff */
[----:B------:R-:W-:Y:S01]  /*0cd0*/  @!P2 IMAD.MOV R16, RZ, RZ, -R16 ;  /* 0x000000ffff10a224 */ /* 0x000fe200078e0a10 */
[----:B------:R-:W-:Y:S01]  /*0ce0*/  LEA R61, R10, UR14, 0x1 ;  /* 0x0000000e0a3d7c11 */ /* 0x000fe2000f8e08ff */
[----:B------:R-:W-:Y:S01]  /*0cf0*/  @!P1 IMAD.MOV R17, RZ, RZ, -R17 ;  /* 0x000000ffff119224 */ /* 0x000fe200078e0a11 */
[----:B------:R-:W-:Y:S01]  /*0d00*/  SEL R14, R13, R14, !P4 ;  /* 0x0000000e0d0e7207 */ /* 0x000fe20006000000 */
[----:B------:R-:W-:Y:S01]  /*0d10*/  IMAD R20, R19, -0xc00, R30 ;  /* 0xfffff40013147824 */ /* 0x000fe200078e021e */
[----:B------:R-:W-:Y:S01]  /*0d20*/  SEL R16, R13, R16, !P4 ;  /* 0x000000100d107207 */ /* 0x000fe20006000000 */
[----:B------:R-:W-:Y:S01]  /*0d30*/  IMAD R22, R21, -0xc00, R32 ;  /* 0xfffff40015167824 */ /* 0x000fe200078e0220 */
[----:B------:R-:W-:Y:S01]  /*0d40*/  SEL R12, R13, R17, !P4 ;  /* 0x000000110d0c7207 */ /* 0x000fe20006000000 */
[----:B------:R-:W-:-:S02]  /*0d50*/  IMAD R30, R25, -0xc00, R38 ;  /* 0xfffff400191e7824 */ /* 0x000fc400078e0226 */
[----:B------:R-:W-:Y:S02]  /*0d60*/  IMAD R32, R27, -0xc00, R40 ;  /* 0xfffff4001b207824 */ /* 0x000fe400078e0228 */
[--C-:B------:R-:W-:Y:S02]  /*0d70*/  IMAD R23, R36, 0x3000, R15.reuse ;  /* 0x0000300024177824 */ /* 0x100fe400078e020f */
[--C-:B------:R-:W-:Y:S02]  /*0d80*/  IMAD R25, R14, 0x3000, R15.reuse ;  /* 0x000030000e197824 */ /* 0x100fe400078e020f */
[--C-:B------:R-:W-:Y:S02]  /*0d90*/  IMAD R31, R18, 0x3000, R15.reuse ;  /* 0x00003000121f7824 */ /* 0x100fe400078e020f */
[--C-:B------:R-:W-:Y:S02]  /*0da0*/  IMAD R33, R20, 0x3000, R15.reuse ;  /* 0x0000300014217824 */ /* 0x100fe400078e020f */
[----:B------:R-:W-:-:S02]  /*0db0*/  IMAD R35, R22, 0x3000, R15 ;  /* 0x0000300016237824 */ /* 0x000fc400078e020f */
[--C-:B------:R-:W-:Y:S02]  /*0dc0*/  IMAD R37, R24, 0x3000, R15.reuse ;  /* 0x0000300018257824 */ /* 0x100fe400078e020f */
[--C-:B------:R-:W-:Y:S02]  /*0dd0*/  IMAD R39, R26, 0x3000, R15.reuse ;  /* 0x000030001a277824 */ /* 0x100fe400078e020f */
[--C-:B------:R-:W-:Y:S02]  /*0de0*/  IMAD R41, R30, 0x3000, R15.reuse ;  /* 0x000030001e297824 */ /* 0x100fe400078e020f */
[--C-:B------:R-:W-:Y:S02]  /*0df0*/  IMAD R43, R32, 0x3000, R15.reuse ;  /* 0x00003000202b7824 */ /* 0x100fe400078e020f */
[--C-:B------:R-:W-:Y:S02]  /*0e00*/  IMAD R13, R34, 0x3000, R15.reuse ;  /* 0x00003000220d7824 */ /* 0x100fe400078e020f */
[----:B------:R-:W-:-:S02]  /*0e10*/  IMAD R27, R16, 0x3000, R15 ;  /* 0x00003000101b7824 */ /* 0x000fc400078e020f */
[----:B------:R-:W-:Y:S02]  /*0e20*/  IMAD R15, R12, 0x3000, R15 ;  /* 0x000030000c0f7824 */ /* 0x000fe400078e020f */
[----:B--2---:R-:W-:-:S04]  /*0e30*/  IMAD.WIDE R22, R23, 0x2, R28 ;  /* 0x0000000217167825 */ /* 0x004fc800078e021c */
[--C-:B------:R-:W-:Y:S01]  /*0e40*/  IMAD.WIDE R24, R25, 0x2, R28.reuse ;  /* 0x0000000219187825 */ /* 0x100fe200078e021c */
[----:B------:R-:W-:Y:S01]  /*0e50*/  @!PT LDS RZ, [RZ] ;  /* 0x00000000fffff984 */ /* 0x000fe20000000800 */
[----:B------:R-:W-:Y:S01]  /*0e60*/  @!PT LDS RZ, [RZ] ;  /* 0x00000000fffff984 */ /* 0x000fe20000000800 */
[----:B------:R-:W-:Y:S01]  /*0e70*/  @!PT LDS RZ, [RZ] ;  /* 0x00000000fffff984 */ /* 0x000fe20000000800 */
[----:B------:R-:W-:Y:S01]  /*0e80*/  LDGSTS.E.BYPASS.128 [R47], desc[UR18][R22.64] ;  /* 0x00000000162f7fae */ /* 0x000fe2000b901c52 */
[----:B------:R-:W-:Y:S02]  /*0e90*/  IADD3 R114, P0, R22, 0x100, RZ ;  /* 0x0000010016727810 */ /* 0x000fe40007f1e0ff */
[--C-:B------:R-:W-:Y:S01]  /*0ea0*/  IMAD.WIDE R26, R27, 0x2, R28.reuse ;  /* 0x000000021b1a7825 */ /* 0x100fe200078e021c */
[----:B------:R-:W-:Y:S01]  /*0eb0*/  LDGSTS.E.BYPASS.128 [R49], desc[UR18][R24.64] ;  /* 0x0000000018317fae */ /* 0x000fe2000b901c52 */
[----:B------:R-:W-:Y:S02]  /*0ec0*/  IADD3 R12, P1, R24, 0x100, RZ ;  /* 0x00000100180c7810 */ /* 0x000fe40007f3e0ff */
[----:B------:R-:W-:Y:S01]  /*0ed0*/  IMAD.WIDE R28, R15, 0x2, R28 ;  /* 0x000000020f1c7825 */ /* 0x000fe200078e021c */
[----:B------:R-:W-:Y:S03]  /*0ee0*/  LDGSTS.E.BYPASS.128 [R51], desc[UR18][R26.64] ;  /* 0x000000001a337fae */ /* 0x000fe6000b901c52 */
[--C-:B-1---5:R-:W-:Y:S01]  /*0ef0*/  IMAD.WIDE R30, R31, 0x2, R44.reuse ;  /* 0x000000021f1e7825 */ /* 0x122fe200078e022c */
[----:B------:R-:W-:Y:S03]  /*0f00*/  LDGSTS.E.BYPASS.128 [R53], desc[UR18][R28.64] ;  /* 0x000000001c357fae */ /* 0x000fe6000b901c52 */
[--C-:B------:R-:W-:Y:S01]  /*0f10*/  IMAD.WIDE R32, R33, 0x2, R44.reuse ;  /* 0x0000000221207825 */ /* 0x100fe200078e022c */
[----:B------:R-:W0:Y:S03]  /*0f20*/  LDGDEPBAR ;  /* 0x00000000000079af */ /* 0x000e260000000000 */
[--C-:B------:R-:W-:Y:S01]  /*0f30*/  IMAD.WIDE R34, R35, 0x2, R44.reuse ;  /* 0x0000000223227825 */ /* 0x100fe200078e022c */
[----:B------:R-:W-:Y:S03]  /*0f40*/  LDGSTS.E.BYPASS.128 [R47+0x6000], desc[UR18][R30.64] ;  /* 0x060000001e2f7fae */ /* 0x000fe6000b901c52 */
[--C-:B------:R-:W-:Y:S01]  /*0f50*/  IMAD.WIDE R36, R37, 0x2, R44.reuse ;  /* 0x0000000225247825 */ /* 0x100fe200078e022c */
[----:B------:R-:W-:Y:S03]  /*0f60*/  LDGSTS.E.BYPASS.128 [R49+0x6000], desc[UR18][R32.64] ;  /* 0x0600000020317fae */ /* 0x000fe6000b901c52 */
[--C-:B------:R-:W-:Y:S01]  /*0f70*/  IMAD.WIDE R38, R39, 0x2, R44.reuse ;  /* 0x0000000227267825 */ /* 0x100fe200078e022c */
[----:B------:R-:W-:Y:S03]  /*0f80*/  LDGSTS.E.BYPASS.128 [R51+0x6000], desc[UR18][R34.64] ;  /* 0x0600000022337fae */ /* 0x000fe6000b901c52 */
[--C-:B------:R-:W-:Y:S01]  /*0f90*/  IMAD.WIDE R40, R41, 0x2, R44.reuse ;  /* 0x0000000229287825 */ /* 0x100fe200078e022c */
[----:B------:R-:W-:Y:S03]  /*0fa0*/  LDGSTS.E.BYPASS.128 [R53+0x6000], desc[UR18][R36.64] ;  /* 0x0600000024357fae */ /* 0x000fe6000b901c52 */
[----:B------:R-:W-:Y:S01]  /*0fb0*/  IMAD.WIDE R42, R43, 0x2, R44 ;  /* 0x000000022b2a7825 */ /* 0x000fe200078e022c */
[----:B------:R-:W-:Y:S01]  /*0fc0*/  LDGSTS.E.BYPASS.128 [R55+0x6000], desc[UR18][R38.64] ;  /* 0x0600000026377fae */ /* 0x000fe2000b901c52 */
[----:B------:R-:W-:-:S02]  /*0fd0*/  IADD3 R104, P2, R40, 0x100, RZ ;  /* 0x0000010028687810 */ /* 0x000fc40007f5e0ff */
[----:B------:R-:W-:Y:S01]  /*0fe0*/  IMAD.WIDE R44, R13, 0x2, R44 ;  /* 0x000000020d2c7825 */ /* 0x000fe200078e022c */
[----:B------:R-:W-:Y:S03]  /*0ff0*/  LDGSTS.E.BYPASS.128 [R57+0x6000], desc[UR18][R40.64] ;  /* 0x0600000028397fae */ /* 0x000fe6000b901c52 */
[----:B------:R-:W-:Y:S01]  /*1000*/  IMAD.X R13, RZ, RZ, R23, P0 ;  /* 0x000000ffff0d7224 */ /* 0x000fe200000e0617 */
[----:B------:R-:W-:Y:S01]  /*1010*/  LDGSTS.E.BYPASS.128 [R59+0x6000], desc[UR18][R42.64] ;  /* 0x060000002a3b7fae */ /* 0x000fe2000b901c52 */
[----:B------:R-:W-:Y:S01]  /*1020*/  IADD3 R14, P0, R26, 0x100, RZ ;  /* 0x000001001a0e7810 */ /* 0x000fe20007f1e0ff */
[----:B------:R-:W-:Y:S01]  /*1030*/  IMAD.X R15, RZ, RZ, R25, P1 ;  /* 0x000000ffff0f7224 */ /* 0x000fe200008e0619 */
[----:B------:R-:W-:Y:S01]  /*1040*/  IADD3 R16, P1, R28, 0x100, RZ ;  /* 0x000001001c107810 */ /* 0x000fe20007f3e0ff */
[----:B------:R-:W-:Y:S01]  /*1050*/  LDGSTS.E.BYPASS.128 [R61+0x6000], desc[UR18][R44.64] ;  /* 0x060000002c3d7fae */ /* 0x000fe2000b901c52 */
[----:B------:R-:W-:-:S02]  /*1060*/  IMAD.X R108, RZ, RZ, R41, P2 ;  /* 0x000000ffff6c7224 */ /* 0x000fc400010e0629 */
[----:B------:R-:W-:Y:S01]  /*1070*/  IMAD.X R17, RZ, RZ, R27, P0 ;  /* 0x000000ffff117224 */ /* 0x000fe200000e061b */
[----:B------:R-:W0:Y:S01]  /*1080*/  LDGDEPBAR ;  /* 0x00000000000079af */ /* 0x000e220000000000 */
[----:B------:R-:W-:Y:S01]  /*1090*/  BAR.SYNC.DEFER_BLOCKING 0x0 ;  /* 0x0000000000007b1d */ /* 0x000fe20000010000 */
[----:B------:R-:W-:Y:S01]  /*10a0*/  IADD3 R18, P0, R30, 0x100, RZ ;  /* 0x000001001e127810 */ /* 0x000fe20007f1e0ff */
[----:B------:R-:W-:Y:S01]  /*10b0*/  IMAD.X R19, RZ, RZ, R29, P1 ;  /* 0x000000ffff137224 */ /* 0x000fe200008e061d */
[----:B------:R-:W-:-:S03]  /*10c0*/  IADD3 R20, P1, R32, 0x100, RZ ;  /* 0x0000010020147810 */ /* 0x000fc60007f3e0ff */
[----:B------:R-:W-:Y:S01]  /*10d0*/  IMAD.X R21, RZ, RZ, R31, P0 ;  /* 0x000000ffff157224 */ /* 0x000fe200000e061f */
[----:B------:R-:W-:Y:S01]  /*10e0*/  @!PT LDS RZ, [RZ] ;  /* 0x00000000fffff984 */ /* 0x000fe20000000800 */
[----:B------:R-:W-:Y:S01]  /*10f0*/  @!PT LDS RZ, [RZ] ;  /* 0x00000000fffff984 */ /* 0x000fe20000000800 */
[----:B------:R-:W-:Y:S01]  /*1100*/  @!PT LDS RZ, [RZ] ;  /* 0x00000000fffff984 */ /* 0x000fe20000000800 */
[----:B------:R1:W-:Y:S04]  /*1110*/  LDGSTS.E.BYPASS.128 [R47+0x2000], desc[UR18][R22.64+0x80] ;  /* 0x02000080162f7fae */ /* 0x0003e8000b901c52 */
[----:B------:R2:W-:Y:S04]  /*1120*/  LDGSTS.E.BYPASS.128 [R49+0x2000], desc[UR18][R24.64+0x80] ;  /* 0x0200008018317fae */ /* 0x0005e8000b901c52 */
[----:B------:R3:W-:Y:S04]  /*1130*/  LDGSTS.E.BYPASS.128 [R51+0x2000], desc[UR18][R26.64+0x80] ;  /* 0x020000801a337fae */ /* 0x0007e8000b901c52 */
[----:B------:R4:W-:Y:S01]  /*1140*/  LDGSTS.E.BYPASS.128 [R53+0x2000], desc[UR18][R28.64+0x80] ;  /* 0x020000801c357fae */ /* 0x0009e2000b901c52 */
[----:B-1----:R-:W-:Y:S01]  /*1150*/  IADD3 R22, P0, R34, 0x100, RZ ;  /* 0x0000010022167810 */ /* 0x002fe20007f1e0ff */
[----:B------:R-:W-:Y:S01]  /*1160*/  IMAD.X R23, RZ, RZ, R33, P1 ;  /* 0x000000ffff177224 */ /* 0x000fe200008e0621 */
[----:B------:R-:W-:Y:S01]  /*1170*/  IADD3 R88, P1, R36, 0x100, RZ ;  /* 0x0000010024587810 */ /* 0x000fe20007f3e0ff */
[----:B------:R-:W0:Y:S01]  /*1180*/  LDGDEPBAR ;  /* 0x00000000000079af */ /* 0x000e220000000000 */
[----:B--2---:R-:W-:Y:S01]  /*1190*/  CS2R R24, SRZ ;  /* 0x0000000000187805 */ /* 0x004fe2000001ff00 */
[----:B------:R-:W-:Y:S01]  /*11a0*/  IMAD.X R89, RZ, RZ, R35, P0 ;  /* 0x000000ffff597224 */ /* 0x000fe200000e0623 */
[----:B------:R-:W-:Y:S01]  /*11b0*/  IADD3 R90, P0, R38, 0x100, RZ ;  /* 0x00000100265a7810 */ /* 0x000fe20007f1e0ff */
[----:B------:R1:W-:Y:S01]  /*11c0*/  LDGSTS.E.BYPASS.128 [R47+0xa000], desc[UR18][R30.64+0x80] ;  /* 0x0a0000801e2f7fae */ /* 0x0003e2000b901c52 */
[----:B------:R-:W-:Y:S01]  /*11d0*/  IMAD.X R91, RZ, RZ, R37, P1 ;  /* 0x000000ffff5b7224 */ /* 0x000fe200008e0625 */
[----:B------:R-:W-:-:S02]  /*11e0*/  IADD3 R106, P1, R42, 0x100, RZ ;  /* 0x000001002a6a7810 */ /* 0x000fc40007f3e0ff */
[----:B---3--:R-:W-:Y:S01]  /*11f0*/  CS2R R26, SRZ ;  /* 0x00000000001a7805 */ /* 0x008fe2000001ff00 */
[----:B------:R2:W-:Y:S01]  /*1200*/  LDGSTS.E.BYPASS.128 [R49+0xa000], desc[UR18][R32.64+0x80] ;  /* 0x0a00008020317fae */ /* 0x0005e2000b901c52 */
[----:B------:R-:W-:Y:S01]  /*1210*/  IMAD.X R105, RZ, RZ, R39, P0 ;  /* 0x000000ffff697224 */ /* 0x000fe200000e0627 */
[----:B------:R-:W-:Y:S01]  /*1220*/  IADD3 R107, P0, R44, 0x100, RZ ;  /* 0x000001002c6b7810 */ /* 0x000fe20007f1e0ff */
[----:B------:R-:W-:Y:S01]  /*1230*/  IMAD.X R109, RZ, RZ, R43, P1 ;  /* 0x000000ffff6d7224 */ /* 0x000fe200008e062b */
[----:B------:R3:W-:Y:S01]  /*1240*/  LDGSTS.E.BYPASS.128 [R51+0xa000], desc[UR18][R34.64+0x80] ;  /* 0x0a00008022337fae */ /* 0x0007e2000b901c52 */
[----:B----4-:R-:W-:Y:S02]  /*1250*/  CS2R R28, SRZ ;  /* 0x00000000001c7805 */ /* 0x010fe4000001ff00 */
[----:B------:R-:W-:Y:S01]  /*1260*/  IMAD.X R110, RZ, RZ, R45, P0 ;  /* 0x000000ffff6e7224 */ /* 0x000fe200000e062d */
[----:B------:R4:W-:Y:S01]  /*1270*/  LDGSTS.E.BYPASS.128 [R53+0xa000], desc[UR18][R36.64+0x80] ;  /* 0x0a00008024357fae */ /* 0x0009e2000b901c52 */
[----:B-1----:R-:W-:-:S02]  /*1280*/  CS2R R30, SRZ ;  /* 0x00000000001e7805 */ /* 0x002fc4000001ff00 */
[----:B------:R-:W-:Y:S01]  /*1290*/  CS2R R46, SRZ ;  /* 0x00000000002e7805 */ /* 0x000fe2000001ff00 */
[----:B------:R1:W-:Y:S01]  /*12a0*/  LDGSTS.E.BYPASS.128 [R55+0xa000], desc[UR18][R38.64+0x80] ;  /* 0x0a00008026377fae */ /* 0x0003e2000b901c52 */
[----:B--2---:R-:W-:Y:S02]  /*12b0*/  CS2R R32, SRZ ;  /* 0x0000000000207805 */ /* 0x004fe4000001ff00 */
[----:B------:R-:W-:Y:S01]  /*12c0*/  CS2R R48, SRZ ;  /* 0x0000000000307805 */ /* 0x000fe2000001ff00 */
[----:B------:R2:W-:Y:S01]  /*12d0*/  LDGSTS.E.BYPASS.128 [R57+0xa000], desc[UR18][R40.64+0x80] ;  /* 0x0a00008028397fae */ /* 0x0005e2000b901c52 */
[----:B---3--:R-:W-:Y:S02]  /*12e0*/  CS2R R34, SRZ ;  /* 0x0000000000227805 */ /* 0x008fe4000001ff00 */
[----:B------:R-:W-:Y:S01]  /*12f0*/  CS2R R50, SRZ ;  /* 0x0000000000327805 */ /* 0x000fe2000001ff00 */
[----:B------:R3:W-:Y:S01]  /*1300*/  LDGSTS.E.BYPASS.128 [R59+0xa000], desc[UR18][R42.64+0x80] ;  /* 0x0a0000802a3b7fae */ /* 0x0007e2000b901c52 */
[----:B----4-:R-:W-:-:S02]  /*1310*/  CS2R R36, SRZ ;  /* 0x0000000000247805 */ /* 0x010fc4000001ff00 */
[----:B------:R-:W-:Y:S01]  /*1320*/  CS2R R52, SRZ ;  /* 0x0000000000347805 */ /* 0x000fe2000001ff00 */
[----:B------:R4:W-:Y:S01]  /*1330*/  LDGSTS.E.BYPASS.128 [R61+0xa000], desc[UR18][R44.64+0x80] ;  /* 0x0a0000802c3d7fae */ /* 0x0009e2000b901c52 */
[----:B-1----:R-:W-:Y:S02]  /*1340*/  CS2R R38, SRZ ;  /* 0x0000000000267805 */ /* 0x002fe4000001ff00 */
[----:B------:R-:W-:Y:S01]  /*1350*/  CS2R R54, SRZ ;  /* 0x0000000000367805 */ /* 0x000fe2000001ff00 */
[----:B------:R-:W0:Y:S01]  /*1360*/  LDGDEPBAR ;  /* 0x00000000000079af */ /* 0x000e220000000000 */
[----:B--2---:R-:W-:Y:S02]  /*1370*/  CS2R R40, SRZ ;  /* 0x0000000000287805 */ /* 0x004fe4000001ff00 */
[----:B------:R-:W-:Y:S02]  /*1380*/  CS2R R56, SRZ ;  /* 0x0000000000387805 */ /* 0x000fe4000001ff00 */
[----:B---3--:R-:W-:-:S02]  /*1390*/  CS2R R42, SRZ ;  /* 0x00000000002a7805 */ /* 0x008fc4000001ff00 */
[----:B------:R-:W-:Y:S02]  /*13a0*/  CS2R R58, SRZ ;  /* 0x00000000003a7805 */ /* 0x000fe4000001ff00 */
[----:B----4-:R-:W-:Y:S02]  /*13b0*/  CS2R R44, SRZ ;  /* 0x00000000002c7805 */ /* 0x010fe4000001ff00 */
[----:B------:R-:W-:-:S07]  /*13c0*/  CS2R R60, SRZ ;  /* 0x00000000003c7805 */ /* 0x000fce000001ff00 */
.L_x_0:
[----:B------:R-:W1:Y:S01]  /*13d0*/  SHFL.IDX PT, R92, R113, RZ, 0x1f ;  /* 0x00001fff715c7589 */ /* 0x000e6200000e0000 */
[----:B------:R-:W-:Y:S01]  /*13e0*/  UIADD3 UR6, UR6, 0x1, URZ ;  /* 0x0000000106067890 */ /* 0x000fe2000fffe03f */
[----:B------:R-:W-:-:S04]  /*13f0*/  DEPBAR.LE SB0, 0x2 ;  /* 0x000080800000791a */ /* 0x000fc80000000000 */
[----:B------:R-:W-:Y:S01]  /*1400*/  UISETP.GE.AND UP0, UPT, UR6, 0x3, UPT ;  /* 0x000000030600788c */ /* 0x000fe2000bf06270 */
[----:B------:R-:W-:Y:S01]  /*1410*/  BAR.SYNC.DEFER_BLOCKING 0x0 ;  /* 0x0000000000007b1d */ /* 0x000fe20000010000 */
[----:B------:R-:W-:Y:S01]  /*1420*/  UIADD3 UR15, UR15, 0x1, URZ ;  /* 0x000000010f0f7890 */ /* 0x000fe2000fffe03f */
[----:B------:R-:W-:Y:S01]  /*1430*/  VIADD R112, R112, 0x40 ;  /* 0x0000004070707836 */ /* 0x000fe20000000000 */
[----:B------:R-:W-:Y:S01]  /*1440*/  USEL UR16, UR6, URZ, !UP0 ;  /* 0x0000003f06107287 */ /* 0x000fe2000c000000 */
[----:B------:R-:W-:Y:S02]  /*1450*/  IADD3 R98, P1, R114, UR4, RZ ;  /* 0x0000000472627c10 */ /* 0x000fe4000ff3e0ff */
[----:B------:R-:W-:Y:S01]  /*1460*/  UMOV UR11, 0x40000040 ;  /* 0x40000040000b7882 */ /* 0x000fe20000000000 */
[----:B------:R-:W-:Y:S01]  /*1470*/  ULEA UR6, UR16, UR14, 0xd ;  /* 0x0000000e10067291 */ /* 0x000fe2000f8e683f */
[----:B------:R-:W-:Y:S02]  /*1480*/  ISETP.GE.U32.AND P0, PT, R112, 0x2f80, PT ;  /* 0x00002f807000780c */ /* 0x000fe40003f06070 */
[----:B------:R-:W-:Y:S01]  /*1490*/  IADD3 R100, P2, R12, UR4, RZ ;  /* 0x000000040c647c10 */ /* 0x000fe2000ff5e0ff */
[----:B------:R-:W-:Y:S01]  /*14a0*/  USHF.R.U32.HI UR8, URZ, 0x4, UR6 ;  /* 0x000000043f087899 */ /* 0x000fe20008011606 */
[----:B------:R-:W-:Y:S01]  /*14b0*/  IADD3.X R99, R13, UR5, RZ, P1, !PT ;  /* 0x000000050d637c10 */ /* 0x000fe20008ffe4ff */
[----:B------:R-:W-:Y:S01]  /*14c0*/  ULEA UR6, UR16, UR17, 0xe ;  /* 0x0000001110067291 */ /* 0x000fe2000f8e703f */
[----:B------:R-:W-:Y:S01]  /*14d0*/  IADD3 R94, P1, R14, UR4, RZ ;  /* 0x000000040e5e7c10 */ /* 0x000fe2000ff3e0ff */
[----:B------:R-:W-:Y:S01]  /*14e0*/  ULOP3.LUT UR8, UR8, 0x3fff, URZ, 0xc0, !UPT ;  /* 0x00003fff08087892 */ /* 0x000fe2000f8ec03f */
[----:B------:R-:W-:Y:S01]  /*14f0*/  IADD3.X R101, R15, UR5, RZ, P2, !PT ;  /* 0x000000050f657c10 */ /* 0x000fe200097fe4ff */
[----:B------:R-:W-:Y:S01]  /*1500*/  USHF.R.U32.HI UR6, URZ, 0x4, UR6 ;  /* 0x000000043f067899 */ /* 0x000fe20008011606 */
[----:B-1----:R-:W-:-:S02]  /*1510*/  R2UR UR7, R92 ;  /* 0x000000005c0772ca */ /* 0x002fc400000e0000 */
[----:B------:R-:W-:Y:S01]  /*1520*/  IADD3 R92, P2, R16, UR4, RZ ;  /* 0x00000004105c7c10 */ /* 0x000fe2000ff5e0ff */
[----:B------:R-:W-:Y:S01]  /*1530*/  ULOP3.LUT UR6, UR6, 0x3fff, URZ, 0xc0, !UPT ;  /* 0x00003fff06067892 */ /* 0x000fe2000f8ec03f */
[----:B------:R-:W-:Y:S01]  /*1540*/  IADD3.X R95, R17, UR5, RZ, P1, !PT ;  /* 0x00000005115f7c10 */ /* 0x000fe20008ffe4ff */
[----:B------:R-:W-:Y:S02]  /*1550*/  WARPGROUP.ARRIVE ;  /* 0x00000000000079c5 */ /* 0x000fe40000000000 */
[----:B------:R-:W-:Y:S01]  /*1560*/  ULOP3.LUT UR10, UR6, 0x4000000, URZ, 0xfc, !UPT ;  /* 0x04000000060a7892 */ /* 0x000fe2000f8efc3f */
[----:B------:R-:W-:Y:S02]  /*1570*/  IADD3 R96, P1, R18, UR4, RZ ;  /* 0x0000000412607c10 */ /* 0x000fe4000ff3e0ff */
[----:B------:R-:W-:Y:S02]  /*1580*/  IADD3.X R93, R19, UR5, RZ, P2, !PT ;  /* 0x00000005135d7c10 */ /* 0x000fe400097fe4ff */
[----:B------:R-:W-:Y:S01]  /*1590*/  IADD3.X R97, R21, UR5, RZ, P1, !PT ;  /* 0x0000000515617c10 */ /* 0x000fe20008ffe4ff */
[----:B------:R-:W-:Y:S01]  /*15a0*/  USHF.L.U32 UR7, UR7, 0x7, URZ ;  /* 0x0000000707077899 */ /* 0x000fe2000800063f */
[----:B------:R-:W-:-:S03]  /*15b0*/  IADD3 R102, P1, R22, UR4, RZ ;  /* 0x0000000416667c10 */ /* 0x000fc6000ff3e0ff */
[----:B------:R-:W-:-:S04]  /*15c0*/  ULOP3.LUT UR7, UR7, 0x180, URZ, 0xc0, !UPT ;  /* 0x0000018007077892 */ /* 0x000fc8000f8ec03f */
[----:B------:R-:W-:-:S03]  /*15d0*/  UIADD3 UR12, UP0, UR7, UR8, URZ ;  /* 0x00000008070c7290 */ /* 0x000fc6000ff1e03f */
[----:B------:R-:W-:Y:S01]  /*15e0*/  UMOV UR7, URZ ;  /* 0x0000003f00077c82 */ /* 0x000fe20008000000 */
[----:B------:R-:W-:Y:S02]  /*15f0*/  UIADD3.X UR13, URZ, URZ, URZ, UP0, !UPT ;  /* 0x0000003f3f0d7290 */ /* 0x000fe400087fe43f */
[----:B------:R-:W-:Y:S02]  /*1600*/  ULOP3.LUT UR8, UR12, 0x2000000, URZ, 0xfc, !UPT ;  /* 0x020000000c087892 */ /* 0x000fe4000f8efc3f */
[----:B------:R-:W-:Y:S02]  /*1610*/  ULOP3.LUT UR9, UR13, 0x40000040, URZ, 0xfc, !UPT ;  /* 0x400000400d097892 */ /* 0x000fe4000f8efc3f */
[----:B------:R-:W-:-:S04]  /*1620*/  UISETP.GE.AND UP0, UPT, UR15, 0x3, UPT ;  /* 0x000000030f00788c */ /* 0x000fc8000bf06270 */
[----:B------:R-:W-:-:S03]  /*1630*/  USEL UR15, UR15, URZ, !UP0 ;  /* 0x0000003f0f0f7287 */ /* 0x000fc6000c000000 */
[----:B------:R-:W-:Y:S01]  /*1640*/  HGMMA.64x128x16.F32.BF16 R24, gdesc[UR8], R24 ;  /* 0x01e00000081879f0 */ /* 0x000fe20008701818 */
[----:B------:R-:W-:Y:S01]  /*1650*/  UMOV UR8, 0x2000002 ;  /* 0x0200000200087882 */ /* 0x000fe20000000000 */
[----:B------:R-:W-:Y:S01]  /*1660*/  UMOV UR9, 0x40000040 ;  /* 0x4000004000097882 */ /* 0x000fe20000000000 */
[----:B------:R-:W-:Y:S01]  /*1670*/  UMOV UR10, 0x4000002 ;  /* 0x04000002000a7882 */ /* 0x000fe20000000000 */
[----:B------:R-:W-:Y:S01]  /*1680*/  UMOV UR11, 0x40000040 ;  /* 0x40000040000b7882 */ /* 0x000fe20000000000 */
[----:B------:R-:W-:Y:S02]  /*1690*/  UIADD3.64 UR8, UR12, UR8, URZ ;  /* 0x000000080c087297 */ /* 0x000fe4000fffe03f */
[----:B------:R-:W-:-:S09]  /*16a0*/  UIADD3.64 UR10, UR6, UR10, URZ ;  /* 0x0000000a060a7297 */ /* 0x000fd2000fffe03f */
        /* <DEDUP_REMOVED lines=13> */
[----:B------:R-:W-:Y:S02]  /*1780*/  UIADD3.64 UR10, UR6, UR10, URZ ;  /* 0x0000000a060a7297 */ /* 0x000fe4000fffe03f */
[----:B------:R-:W-:-:S06]  /*1790*/  ULEA UR6, UR15, UR14, 0xd ;  /* 0x0000000e0f067291 */ /* 0x000fcc000f8e683f */
[----:B------:R-:W-:Y:S02]  /*17a0*/  LEA R103, R11, UR6, 0x1 ;  /* 0x000000060b677c11 */ /* 0x000fe4000f8e08ff */
[----:B------:R-:W-:Y:S02]  /*17b0*/  LEA R115, R4, UR6, 0x1 ;  /* 0x0000000604737c11 */ /* 0x000fe4000f8e08ff */
[----:B------:R-:W-:Y:S02]  /*17c0*/  LEA R117, R5, UR6, 0x1 ;  /* 0x0000000605757c11 */ /* 0x000fe4000f8e08ff */
[----:B------:R-:W-:Y:S01]  /*17d0*/  LEA R119, R6, UR6, 0x1 ;  /* 0x0000000606777c11 */ /* 0x000fe2000f8e08ff */
[----:B------:R-:W-:-:S06]  /*17e0*/  ULEA UR6, UR15, UR17, 0xe ;  /* 0x000000110f067291 */ /* 0x000fcc000f8e703f */
[----:B------:R-:W-:Y:S01]  /*17f0*/  LEA R121, R11, UR6, 0x1 ;  /* 0x000000060b797c11 */ /* 0x000fe2000f8e08ff */
[----:B------:R-:W-:Y:S03]  /*1800*/  HGMMA.64x128x16.F32.BF16 R24, gdesc[UR8], R24, gsb0 ;  /* 0x01e00000081879f0 */ /* 0x000fe60008001818 */
[----:B------:R-:W-:Y:S02]  /*1810*/  WARPGROUP.DEPBAR.LE gsb0, 0x1 ;  /* 0x00008000000079c5 */ /* 0x000fe40000010100 */
[----:B------:R-:W-:Y:S06]  /*1820*/  BAR.SYNC.DEFER_BLOCKING 0x0 ;  /* 0x0000000000007b1d */ /* 0x000fec0000010000 */
[----:B------:R-:W-:Y:S01]  /*1830*/  @!PT LDS RZ, [RZ] ;  /* 0x00000000fffff984 */ /* 0x000fe20000000800 */
[----:B------:R-:W-:Y:S01]  /*1840*/  @!PT LDS RZ, [RZ] ;  /* 0x00000000fffff984 */ /* 0x000fe20000000800 */
[----:B------:R-:W-:Y:S01]  /*1850*/  @!PT LDS RZ, [RZ] ;  /* 0x00000000fffff984 */ /* 0x000fe20000000800 */
[----:B------:R1:W-:Y:S04]  /*1860*/  LDGSTS.E.BYPASS.128 [R103], desc[UR18][R98.64], !P0 ;  /* 0x0000000062677fae */ /* 0x0003e8000c101c52 */
[----:B------:R2:W-:Y:S04]  /*1870*/  LDGSTS.E.BYPASS.128 [R115], desc[UR18][R100.64], !P0 ;  /* 0x0000000064737fae */ /* 0x0005e8000c101c52 */
[----:B------:R3:W-:Y:S01]  /*1880*/  LDGSTS.E.BYPASS.128 [R117], desc[UR18][R94.64], !P0 ;  /* 0x000000005e757fae */ /* 0x0007e2000c101c52 */
[----:B-1----:R-:W-:-:S03]  /*1890*/  IADD3 R98, P2, R20, UR4, RZ ;  /* 0x0000000414627c10 */ /* 0x002fc6000ff5e0ff */
[----:B------:R1:W-:Y:S01]  /*18a0*/  LDGSTS.E.BYPASS.128 [R119], desc[UR18][R92.64], !P0 ;  /* 0x000000005c777fae */ /* 0x0003e2000c101c52 */
[----:B------:R-:W-:Y:S02]  /*18b0*/  IADD3.X R103, R89, UR5, RZ, P1, !PT ;  /* 0x0000000559677c10 */ /* 0x000fe40008ffe4ff */
[----:B------:R-:W-:Y:S01]  /*18c0*/  IADD3.X R99, R23, UR5, RZ, P2, !PT ;  /* 0x0000000517637c10 */ /* 0x000fe200097fe4ff */
[----:B------:R-:W0:Y:S01]  /*18d0*/  LDGDEPBAR ;  /* 0x00000000000079af */ /* 0x000e220000000000 */
[----:B--2---:R-:W-:Y:S02]  /*18e0*/  IADD3 R100, P2, R88, UR4, RZ ;  /* 0x0000000458647c10 */ /* 0x004fe4000ff5e0ff */
[----:B------:R-:W-:Y:S01]  /*18f0*/  LEA R115, R4, UR6, 0x1 ;  /* 0x0000000604737c11 */ /* 0x000fe2000f8e08ff */
[----:B------:R2:W-:Y:S01]  /*1900*/  LDGSTS.E.BYPASS.128 [R121], desc[UR18][R96.64], !P0 ;  /* 0x0000000060797fae */ /* 0x0005e2000c101c52 */
[----:B---3--:R-:W-:Y:S02]  /*1910*/  LEA R117, R5, UR6, 0x1 ;  /* 0x0000000605757c11 */ /* 0x008fe4000f8e08ff */
[----:B------:R-:W-:Y:S01]  /*1920*/  IADD3.X R101, R91, UR5, RZ, P2, !PT ;  /* 0x000000055b657c10 */ /* 0x000fe200097fe4ff */
[----:B------:R3:W-:Y:S01]  /*1930*/  LDGSTS.E.BYPASS.128 [R115], desc[UR18][R98.64], !P0 ;  /* 0x0000000062737fae */ /* 0x0007e2000c101c52 */
[----:B-1----:R-:W-:-:S02]  /*1940*/  IADD3 R92, P1, R90, UR4, RZ ;  /* 0x000000045a5c7c10 */ /* 0x002fc4000ff3e0ff */
[----:B------:R-:W-:Y:S01]  /*1950*/  IADD3 R94, P2, R104, UR4, RZ ;  /* 0x00000004685e7c10 */ /* 0x000fe2000ff5e0ff */
[----:B------:R1:W-:Y:S01]  /*1960*/  LDGSTS.E.BYPASS.128 [R117], desc[UR18][R102.64], !P0 ;  /* 0x0000000066757fae */ /* 0x0003e2000c101c52 */
[----:B------:R-:W-:Y:S02]  /*1970*/  IADD3.X R93, R105, UR5, RZ, P1, !PT ;  /* 0x00000005695d7c10 */ /* 0x000fe40008ffe4ff */
[----:B------:R-:W-:Y:S02]  /*1980*/  LEA R119, R6, UR6, 0x1 ;  /* 0x0000000606777c11 */ /* 0x000fe4000f8e08ff */
[----:B--2---:R-:W-:Y:S02]  /*1990*/  IADD3 R96, P1, R106, UR4, RZ ;  /* 0x000000046a607c10 */ /* 0x004fe4000ff3e0ff */
[----:B------:R-:W-:Y:S01]  /*19a0*/  LEA R121, R7, UR6, 0x1 ;  /* 0x0000000607797c11 */ /* 0x000fe2000f8e08ff */
[----:B------:R2:W-:Y:S01]  /*19b0*/  LDGSTS.E.BYPASS.128 [R119], desc[UR18][R100.64], !P0 ;  /* 0x0000000064777fae */ /* 0x0005e2000c101c52 */
[----:B---3--:R-:W-:Y:S01]  /*19c0*/  IADD3 R98, P3, R107, UR4, RZ ;  /* 0x000000046b627c10 */ /* 0x008fe2000ff7e0ff */
[----:B------:R-:W-:Y:S01]  /*19d0*/  UIADD3 UR4, UP0, UR4, 0x80, URZ ;  /* 0x0000008004047890 */ /* 0x000fe2000ff1e03f */
[----:B------:R-:W-:Y:S01]  /*19e0*/  IADD3.X R95, R108, UR5, RZ, P2, !PT ;  /* 0x000000056c5f7c10 */ /* 0x000fe200097fe4ff */
[----:B------:R2:W-:Y:S01]  /*19f0*/  LDGSTS.E.BYPASS.128 [R121], desc[UR18][R92.64], !P0 ;  /* 0x000000005c797fae */ /* 0x0005e2000c101c52 */
[----:B------:R-:W-:-:S02]  /*1a00*/  LEA R115, R8, UR6, 0x1 ;  /* 0x0000000608737c11 */ /* 0x000fc4000f8e08ff */
[----:B------:R-:W-:Y:S02]  /*1a10*/  IADD3.X R97, R109, UR5, RZ, P1, !PT ;  /* 0x000000056d617c10 */ /* 0x000fe40008ffe4ff */
[----:B-1----:R-:W-:Y:S01]  /*1a20*/  LEA R103, R9, UR6, 0x1 ;  /* 0x0000000609677c11 */ /* 0x002fe2000f8e08ff */
[----:B------:R2:W-:Y:S01]  /*1a30*/  LDGSTS.E.BYPASS.128 [R115], desc[UR18][R94.64], !P0 ;  /* 0x000000005e737fae */ /* 0x0005e2000c101c52 */
[----:B------:R-:W-:Y:S01]  /*1a40*/  IADD3.X R99, R110, UR5, RZ, P3, !PT ;  /* 0x000000056e637c10 */ /* 0x000fe20009ffe4ff */
[----:B------:R-:W-:Y:S01]  /*1a50*/  UIADD3.X UR5, URZ, UR5, URZ, UP0, !UPT ;  /* 0x000000053f057290 */ /* 0x000fe200087fe43f */
[----:B------:R-:W-:Y:S01]  /*1a60*/  LEA R117, R10, UR6, 0x1 ;  /* 0x000000060a757c11 */ /* 0x000fe2000f8e08ff */
[----:B------:R2:W-:Y:S01]  /*1a70*/  LDGSTS.E.BYPASS.128 [R103], desc[UR18][R96.64], !P0 ;  /* 0x0000000060677fae */ /* 0x0005e2000c101c52 */
[----:B------:R-:W-:-:S03]  /*1a80*/  UMOV UR6, UR16 ;  /* 0x0000001000067c82 */ /* 0x000fc60008000000 */
[----:B------:R2:W-:Y:S01]  /*1a90*/  LDGSTS.E.BYPASS.128 [R117], desc[UR18][R98.64], !P0 ;  /* 0x0000000062757fae */ /* 0x0005e2000c101c52 */
[----:B------:R-:W-:-:S03]  /*1aa0*/  ISETP.GE.U32.AND P0, PT, R112, 0x2fc0, PT ;  /* 0x00002fc07000780c */ /* 0x000fc60003f06070 */
[----:B------:R-:W0:Y:S10]  /*1ab0*/  LDGDEPBAR ;  /* 0x00000000000079af */ /* 0x000e340000000000 */
[----:B--2---:R-:W-:Y:S05]  /*1ac0*/  @!P0 BRA `(.L_x_0) ;  /* 0xfffffff800408947 */ /* 0x004fea000383ffff */
[----:B------:R-:W1:Y:S01]  /*1ad0*/  S2R R7, SR_TID.X ;  /* 0x0000000000077919 */ /* 0x000e620000002100 */
[----:B------:R-:W-:Y:S02]  /*1ae0*/  WARPGROUP.DEPBAR.LE gsb0, 0x0 ;  /* 0x00008000000079c5 */ /* 0x000fe40000010000 */
[----:B------:R-:W-:-:S04]  /*1af0*/  DEPBAR.LE SB0, 0x0 ;  /* 0x000080000000791a */ /* 0x000fc80000000000 */
[----:B------:R-:W-:Y:S02]  /*1b00*/  F2FP.BF16.F32.PACK_AB R24, R25, R24 ;  /* 0x000000181918723e */ /* 0x000fe400000010ff */
[----:B------:R-:W-:Y:S02]  /*1b10*/  F2FP.BF16.F32.PACK_AB R25, R27, R26 ;  /* 0x0000001a1b19723e */ /* 0x000fe400000010ff */
[----:B------:R-:W-:Y:S02]  /*1b20*/  F2FP.BF16.F32.PACK_AB R26, R29, R28 ;  /* 0x0000001c1d1a723e */ /* 0x000fe400000010ff */
[----:B------:R-:W-:Y:S02]  /*1b30*/  F2FP.BF16.F32.PACK_AB R32, R33, R32 ;  /* 0x000000202120723e */ /* 0x000fe400000010ff */
[----:B------:R-:W-:Y:S02]  /*1b40*/  F2FP.BF16.F32.PACK_AB R27, R31, R30 ;  /* 0x0000001e1f1b723e */ /* 0x000fe400000010ff */
[----:B------:R-:W-:-:S02]  /*1b50*/  F2FP.BF16.F32.PACK_AB R33, R35, R34 ;  /* 0x000000222321723e */ /* 0x000fc400000010ff */
[----:B------:R-:W-:Y:S02]  /*1b60*/  F2FP.BF16.F32.PACK_AB R40, R41, R40 ;  /* 0x000000282928723e */ /* 0x000fe400000010ff */
[----:B------:R-:W-:Y:S02]  /*1b70*/  F2FP.BF16.F32.PACK_AB R34, R37, R36 ;  /* 0x000000242522723e */ /* 0x000fe400000010ff */
[----:B------:R-:W-:Y:S02]  /*1b80*/  F2FP.BF16.F32.PACK_AB R35, R39, R38 ;  /* 0x000000262723723e */ /* 0x000fe400000010ff */
[----:B------:R-:W-:Y:S02]  /*1b90*/  F2FP.BF16.F32.PACK_AB R41, R43, R42 ;  /* 0x0000002a2b29723e */ /* 0x000fe400000010ff */
[----:B------:R-:W-:Y:S02]  /*1ba0*/  F2FP.BF16.F32.PACK_AB R48, R49, R48 ;  /* 0x000000303130723e */ /* 0x000fe400000010ff */
[----:B------:R-:W-:-:S02]  /*1bb0*/  F2FP.BF16.F32.PACK_AB R42, R45, R44 ;  /* 0x0000002c2d2a723e */ /* 0x000fc400000010ff */
[----:B------:R-:W-:Y:S01]  /*1bc0*/  F2FP.BF16.F32.PACK_AB R43, R47, R46 ;  /* 0x0000002e2f2b723e */ /* 0x000fe200000010ff */
[C---:B-1----:R-:W-:Y:S01]  /*1bd0*/  IMAD.SHL.U32 R29, R7.reuse, 0x8, RZ ;  /* 0x00000008071d7824 */ /* 0x042fe200078e00ff */
[--C-:B------:R-:W-:Y:S02]  /*1be0*/  SHF.R.U32.HI R4, RZ, 0x1, R7.reuse ;  /* 0x00000001ff047819 */ /* 0x100fe40000011607 */
[----:B------:R-:W-:Y:S02]  /*1bf0*/  SHF.R.U32.HI R8, RZ, 0x5, R7 ;  /* 0x00000005ff087819 */ /* 0x000fe40000011607 */
[----:B------:R-:W-:Y:S02]  /*1c00*/  LOP3.LUT R5, R7, 0xf, RZ, 0xc0, !PT ;  /* 0x0000000f07057812 */ /* 0x000fe400078ec0ff */
[----:B------:R-:W-:Y:S02]  /*1c10*/  LOP3.LUT R6, R4, 0x8, RZ, 0xc0, !PT ;  /* 0x0000000804067812 */ /* 0x000fe400078ec0ff */
[----:B------:R-:W-:-:S02]  /*1c20*/  LOP3.LUT R4, R8, 0x3, RZ, 0xc0, !PT ;  /* 0x0000000308047812 */ /* 0x000fc400078ec0ff */
[----:B------:R-:W-:Y:S01]  /*1c30*/  F2FP.BF16.F32.PACK_AB R49, R51, R50 ;  /* 0x000000323331723e */ /* 0x000fe200000010ff */
[----:B------:R-:W-:Y:S01]  /*1c40*/  IMAD R5, R5, 0x88, R6 ;  /* 0x0000008805057824 */ /* 0x000fe200078e0206 */
[----:B------:R-:W-:Y:S01]  /*1c50*/  F2FP.BF16.F32.PACK_AB R56, R57, R56 ;  /* 0x000000383938723e */ /* 0x000fe200000010ff */
[C---:B------:R-:W-:Y:S01]  /*1c60*/  IMAD.SHL.U32 R6, R4.reuse, 0x2, RZ ;  /* 0x0000000204067824 */ /* 0x040fe200078e00ff */
[----:B------:R-:W-:Y:S01]  /*1c70*/  F2FP.BF16.F32.PACK_AB R50, R53, R52 ;  /* 0x000000343532723e */ /* 0x000fe200000010ff */
[----:B------:R-:W-:Y:S01]  /*1c80*/  IMAD R5, R4, 0x880, R5 ;  /* 0x0000088004057824 */ /* 0x000fe200078e0205 */
[----:B------:R-:W-:Y:S02]  /*1c90*/  F2FP.BF16.F32.PACK_AB R51, R55, R54 ;  /* 0x000000363733723e */ /* 0x000fe400000010ff */
[----:B------:R-:W-:Y:S02]  /*1ca0*/  F2FP.BF16.F32.PACK_AB R57, R59, R58 ;  /* 0x0000003a3b39723e */ /* 0x000fe400000010ff */
[----:B------:R-:W-:Y:S01]  /*1cb0*/  LEA R28, R5, UR14, 0x1 ;  /* 0x0000000e051c7c11 */ /* 0x000fe2000f8e08ff */
[----:B------:R-:W-:Y:S01]  /*1cc0*/  BAR.SYNC.DEFER_BLOCKING 0x0 ;  /* 0x0000000000007b1d */ /* 0x000fe20000010000 */
[----:B------:R-:W-:-:S02]  /*1cd0*/  F2FP.BF16.F32.PACK_AB R64, R65, R64 ;  /* 0x000000404140723e */ /* 0x000fc400000010ff */
        /* <DEDUP_REMOVED lines=10> */
[----:B------:R-:W-:Y:S01]  /*1d80*/  F2FP.BF16.F32.PACK_AB R81, R83, R82 ;  /* 0x000000525351723e */ /* 0x000fe200000010ff */
[----:B------:R1:W-:Y:S01]  /*1d90*/  STSM.16.M88.4 [R28], R24 ;  /* 0x000000181c007844 */ /* 0x0003e20000000200 */
[----:B------:R-:W-:-:S02]  /*1da0*/  F2FP.BF16.F32.PACK_AB R82, R85, R84 ;  /* 0x000000545552723e */ /* 0x000fc400000010ff */
[----:B------:R-:W-:Y:S01]  /*1db0*/  F2FP.BF16.F32.PACK_AB R83, R87, R86 ;  /* 0x000000565753723e */ /* 0x000fe200000010ff */
[----:B------:R2:W-:Y:S01]  /*1dc0*/  STSM.16.M88.4 [R28+0x20], R32 ;  /* 0x000020201c007844 */ /* 0x0005e20000000200 */
[----:B------:R-:W-:Y:S02]  /*1dd0*/  LOP3.LUT R111, R6, R111, RZ, 0xfc, !PT ;  /* 0x0000006f066f7212 */ /* 0x000fe400078efcff */
[----:B------:R-:W-:Y:S01]  /*1de0*/  LOP3.LUT R4, R29, 0x78, RZ, 0xc0, !PT ;  /* 0x000000781d047812 */ /* 0x000fe200078ec0ff */
[----:B------:R-:W-:Y:S01]  /*1df0*/  STSM.16.M88.4 [R28+0x40], R40 ;  /* 0x000040281c007844 */ /* 0x000fe20000000200 */
[----:B------:R-:W-:Y:S02]  /*1e00*/  LOP3.LUT R2, R2, 0x78, R29, 0xf8, !PT ;  /* 0x0000007802027812 */ /* 0x000fe400078ef81d */
[----:B------:R-:W-:Y:S01]  /*1e10*/  LOP3.LUT R29, R3, 0x10, RZ, 0xfc, !PT ;  /* 0x00000010031d7812 */ /* 0x000fe200078efcff */
[----:B------:R-:W-:Y:S01]  /*1e20*/  STSM.16.M88.4 [R28+0x60], R48 ;  /* 0x000060301c007844 */ /* 0x000fe20000000200 */
[----:B------:R-:W-:Y:S01]  /*1e30*/  IMAD R4, R111, 0x88, R4 ;  /* 0x000000886f047824 */ /* 0x000fe200078e0204 */
[----:B------:R-:W-:Y:S01]  /*1e40*/  ISETP.GE.AND P0, PT, R2, 0xc00, PT ;  /* 0x00000c000200780c */ /* 0x000fe20003f06270 */
[----:B------:R-:W-:Y:S01]  /*1e50*/  IMAD R37, R3, 0xc00, R2 ;  /* 0x00000c0003257824 */ /* 0x000fe200078e0202 */
[----:B------:R-:W-:Y:S01]  /*1e60*/  STSM.16.M88.4 [R28+0x80], R56 ;  /* 0x000080381c007844 */ /* 0x000fe20000000200 */
[----:B-1----:R-:W1:Y:S01]  /*1e70*/  LDC.64 R24, c[0x0][0x220] ;  /* 0x00008800ff187b82 */ /* 0x002e620000000a00 */
[----:B------:R-:W-:Y:S01]  /*1e80*/  LEA R36, R4, UR14, 0x1 ;  /* 0x0000000e04247c11 */ /* 0x000fe2000f8e08ff */
[----:B------:R-:W-:Y:S01]  /*1e90*/  VIADD R39, R37, 0x24000 ;  /* 0x0002400025277836 */ /* 0x000fe20000000000 */
[----:B------:R-:W-:Y:S01]  /*1ea0*/  STSM.16.M88.4 [R28+0xa0], R64 ;  /* 0x0000a0401c007844 */ /* 0x000fe20000000200 */
[----:B------:R-:W-:Y:S01]  /*1eb0*/  ISETP.LT.AND P1, PT, R3, R0, !P0 ;  /* 0x000000000300720c */ /* 0x000fe20004721270 */
[----:B--2---:R-:W-:Y:S01]  /*1ec0*/  VIADD R35, R37, 0x6000 ;  /* 0x0000600025237836 */ /* 0x004fe20000000000 */
[C---:B------:R-:W-:Y:S01]  /*1ed0*/  LOP3.LUT R27, R3.reuse, 0x8, RZ, 0xfc, !PT ;  /* 0x00000008031b7812 */ /* 0x040fe200078efcff */
[----:B------:R-:W-:Y:S01]  /*1ee0*/  STSM.16.M88.4 [R28+0xc0], R72 ;  /* 0x0000c0481c007844 */ /* 0x000fe20000000200 */
[----:B------:R-:W-:-:S02]  /*1ef0*/  LOP3.LUT R31, R3, 0x18, RZ, 0xfc, !PT ;  /* 0x00000018031f7812 */ /* 0x000fc400078efcff */
[----:B------:R-:W-:Y:S01]  /*1f00*/  LOP3.LUT R33, R3, 0x20, RZ, 0xfc, !PT ;  /* 0x0000002003217812 */ /* 0x000fe200078efcff */
[----:B------:R2:W-:Y:S01]  /*1f10*/  STSM.16.M88.4 [R28+0xe0], R80 ;  /* 0x0000e0501c007844 */ /* 0x0005e20000000200 */
[----:B------:R-:W-:Y:S01]  /*1f20*/  BAR.SYNC.DEFER_BLOCKING 0x0 ;  /* 0x0000000000007b1d */ /* 0x000fe20000010000 */
[-C--:B------:R-:W-:Y:S02]  /*1f30*/  ISETP.LT.AND P6, PT, R27, R0.reuse, !P0 ;  /* 0x000000001b00720c */ /* 0x080fe400047c1270 */
[-C--:B------:R-:W-:Y:S02]  /*1f40*/  ISETP.LT.AND P5, PT, R29, R0.reuse, !P0 ;  /* 0x000000001d00720c */ /* 0x080fe400047a1270 */
[-C--:B------:R-:W-:Y:S02]  /*1f50*/  ISETP.LT.AND P4, PT, R31, R0.reuse, !P0 ;  /* 0x000000001f00720c */ /* 0x080fe40004781270 */
[----:B------:R-:W-:Y:S01]  /*1f60*/  LOP3.LUT R29, R3, 0x28, RZ, 0xfc, !PT ;  /* 0x00000028031d7812 */ /* 0x000fe200078efcff */
[----:B-1----:R-:W-:Y:S01]  /*1f70*/  IMAD.WIDE R26, R37, 0x2, R24 ;  /* 0x00000002251a7825 */ /* 0x002fe200078e0218 */
[----:B------:R-:W-:-:S02]  /*1f80*/  ISETP.LT.AND P3, PT, R33, R0, !P0 ;  /* 0x000000002100720c */ /* 0x000fc40004761270 */
[C---:B------:R-:W-:Y:S02]  /*1f90*/  LOP3.LUT R31, R3.reuse, 0x30, RZ, 0xfc, !PT ;  /* 0x00000030031f7812 */ /* 0x040fe400078efcff */
[----:B------:R-:W-:Y:S01]  /*1fa0*/  LOP3.LUT R33, R3, 0x38, RZ, 0xfc, !PT ;  /* 0x0000003803217812 */ /* 0x000fe200078efcff */
[----:B------:R-:W-:Y:S01]  /*1fb0*/  IMAD.WIDE R2, R35, 0x2, R24 ;  /* 0x0000000223027825 */ /* 0x000fe200078e0218 */
[----:B------:R-:W-:-:S03]  /*1fc0*/  ISETP.LT.AND P2, PT, R29, R0, !P0 ;  /* 0x000000001d00720c */ /* 0x000fc60004741270 */
[C---:B------:R-:W-:Y:S02]  /*1fd0*/  VIADD R29, R37.reuse, 0xc000 ;  /* 0x0000c000251d7836 */ /* 0x040fe40000000000 */
[----:B------:R-:W-:Y:S02]  /*1fe0*/  VIADD R35, R37, 0x1e000 ;  /* 0x0001e00025237836 */ /* 0x000fe40000000000 */
[--C-:B--2---:R-:W-:Y:S01]  /*1ff0*/  IMAD.WIDE R28, R29, 0x2, R24.reuse ;  /* 0x000000021d1c7825 */ /* 0x104fe200078e0218 */
[----:B------:R-:W1:Y:S04]  /*2000*/  LDS.128 R44, [R36] ;  /* 0x00000000242c7984 */ /* 0x000e680000000c00 */
[----:B------:R-:W2:Y:S04]  /*2010*/  LDS.128 R52, [R36+0x880] ;  /* 0x0008800024347984 */ /* 0x000ea80000000c00 */
[----:B------:R-:W3:Y:S04]  /*2020*/  LDS.128 R20, [R36+0x1100] ;  /* 0x0011000024147984 */ /* 0x000ee80000000c00 */
[----:B------:R-:W4:Y:S04]  /*2030*/  LDS.128 R16, [R36+0x1980] ;  /* 0x0019800024107984 */ /* 0x000f280000000c00 */
[----:B------:R-:W5:Y:S04]  /*2040*/  LDS.128 R12, [R36+0x2200] ;  /* 0x00220000240c7984 */ /* 0x000f680000000c00 */
[----:B------:R-:W5:Y:S04]  /*2050*/  LDS.128 R8, [R36+0x2a80] ;  /* 0x002a800024087984 */ /* 0x000f680000000c00 */
[----:B------:R-:W5:Y:S04]  /*2060*/  LDS.128 R4, [R36+0x3300] ;  /* 0x0033000024047984 */ /* 0x000f680000000c00 */
[----:B-1----:R1:W-:Y:S01]  /*2070*/  @P1 STG.E.128 desc[UR18][R26.64], R44 ;  /* 0x0000002c1a001986 */ /* 0x0023e2000c101d12 */
[-C--:B------:R-:W-:Y:S01]  /*2080*/  ISETP.LT.AND P1, PT, R31, R0.reuse, !P0 ;  /* 0x000000001f00720c */ /* 0x080fe20004721270 */
[----:B------:R-:W-:Y:S01]  /*2090*/  VIADD R31, R37, 0x12000 ;  /* 0x00012000251f7836 */ /* 0x000fe20000000000 */
[----:B------:R-:W-:Y:S01]  /*20a0*/  ISETP.LT.AND P0, PT, R33, R0, !P0 ;  /* 0x000000002100720c */ /* 0x000fe20004701270 */
[----:B------:R-:W-:Y:S01]  /*20b0*/  VIADD R33, R37, 0x18000 ;  /* 0x0001800025217836 */ /* 0x000fe20000000000 */
[----:B--2---:R2:W-:Y:S01]  /*20c0*/  @P6 STG.E.128 desc[UR18][R2.64], R52 ;  /* 0x0000003402006986 */ /* 0x0045e2000c101d12 */
[----:B------:R-:W-:-:S03]  /*20d0*/  IMAD.WIDE R30, R31, 0x2, R24 ;  /* 0x000000021f1e7825 */ /* 0x000fc600078e0218 */
[----:B---3--:R2:W-:Y:S04]  /*20e0*/  @P5 STG.E.128 desc[UR18][R28.64], R20 ;  /* 0x000000141c005986 */ /* 0x0085e8000c101d12 */
[----:B----4-:R2:W-:Y:S01]  /*20f0*/  @P4 STG.E.128 desc[UR18][R30.64], R16 ;  /* 0x000000101e004986 */ /* 0x0105e2000c101d12 */
[----:B-1----:R-:W-:-:S04]  /*2100*/  IMAD.WIDE R26, R33, 0x2, R24 ;  /* 0x00000002211a7825 */ /* 0x002fc800078e0218 */
[--C-:B------:R-:W-:Y:S01]  /*2110*/  IMAD.WIDE R32, R35, 0x2, R24.reuse ;  /* 0x0000000223207825 */ /* 0x100fe200078e0218 */
[----:B-----5:R2:W-:Y:S03]  /*2120*/  @P3 STG.E.128 desc[UR18][R26.64], R12 ;  /* 0x0000000c1a003986 */ /* 0x0205e6000c101d12 */
[----:B------:R-:W-:Y:S01]  /*2130*/  IMAD.WIDE R34, R39, 0x2, R24 ;  /* 0x0000000227227825 */ /* 0x000fe200078e0218 */
[----:B------:R2:W-:Y:S04]  /*2140*/  @P2 STG.E.128 desc[UR18][R32.64], R8 ;  /* 0x0000000820002986 */ /* 0x0005e8000c101d12 */
[----:B------:R2:W-:Y:S01]  /*2150*/  @P1 STG.E.128 desc[UR18][R34.64], R4 ;  /* 0x0000000422001986 */ /* 0x0005e2000c101d12 */
[----:B------:R-:W-:Y:S05]  /*2160*/  @!P0 EXIT ;  /* 0x000000000000894d */ /* 0x000fea0003800000 */
[----:B--2---:R-:W1:Y:S01]  /*2170*/  LDS.128 R4, [R36+0x3b80] ;  /* 0x003b800024047984 */ /* 0x004e620000000c00 */
[----:B------:R-:W-:-:S04]  /*2180*/  VIADD R37, R37, 0x2a000 ;  /* 0x0002a00025257836 */ /* 0x000fc80000000000 */
[----:B------:R-:W-:-:S05]  /*2190*/  IMAD.WIDE R24, R37, 0x2, R24 ;  /* 0x0000000225187825 */ /* 0x000fca00078e0218 */
[----:B-1----:R-:W-:Y:S01]  /*21a0*/  STG.E.128 desc[UR18][R24.64], R4 ;  /* 0x0000000418007986 */ /* 0x002fe2000c101d12 */
[----:B------:R-:W-:Y:S05]  /*21b0*/  EXIT ;  /* 0x000000000000794d */ /* 0x000fea0003800000 */
.L_x_1:
[----:B------:R-:W-:-:S00]  /*21c0*/  BRA `(.L_x_1) ;  /* 0xfffffffc00fc7947 */ /* 0x000fc0000383ffff */
[----:B------:R-:W-:-:S00]  /*21d0*/  NOP ;  /* 0x0000000000007918 */ /* 0x000fc00000000000 */
        /* <DEDUP_REMOVED lines=10> */
.L_x_2:


//--------------------- .nv.shared.triton_mm      --------------------------
	.section	.nv.shared.triton_mm,"aw",@nobits
	.sectionflags	@""
	.align	16
	.zero		1024


//--------------------- .nv.constant0.triton_mm   --------------------------
	.section	.nv.constant0.triton_mm,"a",@progbits
	.sectionflags	@""
	.align	4
.nv.constant0.triton_mm:
	.zero		556
